def matmul_kernel(
    a_ptr,
    b_ptr,
    c_ptr,
    M,
    N,
    K,
    stride_am,
    stride_ak,
    stride_bk,
    stride_bn,
    stride_cm,
    stride_cn,
    BLOCK_M: tl.constexpr,
    BLOCK_N: tl.constexpr,
    BLOCK_K: tl.constexpr,
    GROUP_M: tl.constexpr,
):
    pid = tl.program_id(axis=0)
    num_pid_m = tl.cdiv(M, BLOCK_M)
    num_pid_n = tl.cdiv(N, BLOCK_N)
    num_pid_in_group = GROUP_M * num_pid_n
    group_id = pid // num_pid_in_group
    first_pid_m = group_id * GROUP_M
    group_size_m = min(num_pid_m - first_pid_m, GROUP_M)
    pid_m = first_pid_m + ((pid % num_pid_in_group) % group_size_m)
    pid_n = (pid % num_pid_in_group) // group_size_m

    offs_am = (pid_m * BLOCK_M + tl.arange(0, BLOCK_M)) % M
    offs_bn = (pid_n * BLOCK_N + tl.arange(0, BLOCK_N)) % N
    offs_k = tl.arange(0, BLOCK_K)
    a_ptrs = a_ptr + offs_am[:, None] * stride_am + offs_k[None, :] * stride_ak
    b_ptrs = b_ptr + offs_k[:, None] * stride_bk + offs_bn[None, :] * stride_bn

    acc = tl.zeros((BLOCK_M, BLOCK_N), dtype=tl.float32)
    for kk in range(0, tl.cdiv(K, BLOCK_K)):
        a = tl.load(a_ptrs, mask=offs_k[None, :] < K - kk * BLOCK_K, other=0.0)
        b = tl.load(b_ptrs, mask=offs_k[:, None] < K - kk * BLOCK_K, other=0.0)
        acc = tl.dot(a, b, acc)
        a_ptrs += BLOCK_K * stride_ak
        b_ptrs += BLOCK_K * stride_bk

    c = acc.to(c_ptr.dtype.element_ty)
    offs_cm = pid_m * BLOCK_M + tl.arange(0, BLOCK_M)
    offs_cn = pid_n * BLOCK_N + tl.arange(0, BLOCK_N)
    c_ptrs = c_ptr + offs_cm[:, None] * stride_cm + offs_cn[None, :] * stride_cn
    mask = (offs_cm[:, None] < M) & (offs_cn[None, :] < N)
    tl.store(c_ptrs, c, mask=mask)

# config = {"BLOCK_K": 64, "BLOCK_M": 256, "BLOCK_N": 128, "GROUP_M": 8, "arch": "sm_90", "dtype": "fp16", "num_ctas": 1, "num_stages": 3, "num_warps": 16}
# arch = sm_90


// ===== COMPILED SASS (sm_90a) =====

	.target	sm_90a

	.elftype	@"ET_EXEC"


//--------------------- .note.nv.tkinfo           --------------------------
	.section	.note.nv.tkinfo,"",@"SHT_NOTE"
	.sectionflags	@"SHF_NOTE_NV_TKINFO"
	.tkinfo
        /*0018*/ 	.word	0x00000002
        /*0030*/ 	.string	""
        /*0030*/ 	.string	"ptxas"
        /*0030*/ 	.string	"Cuda compilation tools, release 13.0, V13.0.88"
        /*0030*/ 	.string	"Build cuda_13.0.r13.0/compiler.36424714_0"
        /*0030*/ 	.string	"-v  -suppress-debug-info  -lineinfo  -arch sm_90a "



//--------------------- .note.nv.cuinfo           --------------------------
	.section	.note.nv.cuinfo,"",@"SHT_NOTE"
	.sectionflags	@"SHF_NOTE_NV_CUINFO"
        /*0018*/ 	.short	0x0002
        /*001a*/ 	.short	0x005a
        /*001c*/ 	.short	0x0082
	.zero		2


//--------------------- .nv.info                  --------------------------
	.section	.nv.info,"",@"SHT_CUDA_INFO"
	.align	4


	//----- nvinfo : EIATTR_REGCOUNT
	.align		4
        /*0000*/ 	.byte	0x04, 0x2f
        /*0002*/ 	.short	(.L_1 - .L_0)
	.align		4
.L_0:
        /*0004*/ 	.word	index@(matmul_kernel)
        /*0008*/ 	.word	0x00000080


	//----- nvinfo : EIATTR_FRAME_SIZE
	.align		4
.L_1:
        /*000c*/ 	.byte	0x04, 0x11
        /*000e*/ 	.short	(.L_3 - .L_2)
	.align		4
.L_2:
        /*0010*/ 	.word	index@(matmul_kernel)
        /*0014*/ 	.word	0x000000c8


	//----- nvinfo : EIATTR_MIN_STACK_SIZE
	.align		4
.L_3:
        /*0018*/ 	.byte	0x04, 0x12
        /*001a*/ 	.short	(.L_5 - .L_4)
	.align		4
.L_4:
        /*001c*/ 	.word	index@(matmul_kernel)
        /*0020*/ 	.word	0x000000c8
.L_5:


//--------------------- .nv.compat                --------------------------
	.section	.nv.compat,"",@"SHT_CUDA_COMPAT_INFO"
	.align	4
        /*0000*/ 	.byte	0x02, 0x09, 0x01, 0x00, 0x02, 0x02, 0x04, 0x00, 0x02, 0x05, 0x05, 0x00, 0x03, 0x07, 0x01, 0x01
        /*0010*/ 	.byte	0x02, 0x03, 0x00, 0x00, 0x02, 0x06, 0x01, 0x00, 0x04, 0x0b, 0x08, 0x00, 0x00, 0x00, 0x00, 0x00
        /*0020*/ 	.byte	0x00, 0x00, 0x00, 0x00


//--------------------- .nv.info.matmul_kernel    --------------------------
	.section	.nv.info.matmul_kernel,"",@"SHT_CUDA_INFO"
	.sectionflags	@""
	.align	4


	//----- nvinfo : EIATTR_CUDA_API_VERSION
	.align		4
        /*0000*/ 	.byte	0x04, 0x37
        /*0002*/ 	.short	(.L_7 - .L_6)
.L_6:
        /*0004*/ 	.word	0x00000082


	//----- nvinfo : EIATTR_KPARAM_INFO
	.align		4
.L_7:
        /*0008*/ 	.byte	0x04, 0x17
        /*000a*/ 	.short	(.L_9 - .L_8)
.L_8:
        /*000c*/ 	.word	0x00000000
        /*0010*/ 	.short	0x000d
        /*0012*/ 	.short	0x0048
        /*0014*/ 	.byte	0x00, 0xf4, 0x21, 0x00


	//----- nvinfo : EIATTR_KPARAM_INFO
	.align		4
.L_9:
        /*0018*/ 	.byte	0x04, 0x17
        /*001a*/ 	.short	(.L_11 - .L_10)
.L_10:
        /*001c*/ 	.word	0x00000000
        /*0020*/ 	.short	0x000c
        /*0022*/ 	.short	0x0040
        /*0024*/ 	.byte	0x00, 0xf4, 0x21, 0x00


	//----- nvinfo : EIATTR_KPARAM_INFO
	.align		4
.L_11:
        /*0028*/ 	.byte	0x04, 0x17
        /*002a*/ 	.short	(.L_13 - .L_12)
.L_12:
        /*002c*/ 	.word	0x00000000
        /*0030*/ 	.short	0x000b
        /*0032*/ 	.short	0x0038
        /*0034*/ 	.byte	0x00, 0xf0, 0x11, 0x00


	//----- nvinfo : EIATTR_KPARAM_INFO
	.align		4
.L_13:
        /*0038*/ 	.byte	0x04, 0x17
        /*003a*/ 	.short	(.L_15 - .L_14)
.L_14:
        /*003c*/ 	.word	0x00000000
        /*0040*/ 	.short	0x000a
        /*0042*/ 	.short	0x0034
        /*0044*/ 	.byte	0x00, 0xf0, 0x11, 0x00


	//----- nvinfo : EIATTR_KPARAM_INFO
	.align		4
.L_15:
        /*0048*/ 	.byte	0x04, 0x17
        /*004a*/ 	.short	(.L_17 - .L_16)
.L_16:
        /*004c*/ 	.word	0x00000000
        /*0050*/ 	.short	0x0009
        /*0052*/ 	.short	0x0030
        /*0054*/ 	.byte	0x00, 0xf0, 0x11, 0x00


	//----- nvinfo : EIATTR_KPARAM_INFO
	.align		4
.L_17:
        /*0058*/ 	.byte	0x04, 0x17
        /*005a*/ 	.short	(.L_19 - .L_18)
.L_18:
        /*005c*/ 	.word	0x00000000
        /*0060*/ 	.short	0x0008
        /*0062*/ 	.short	0x002c
        /*0064*/ 	.byte	0x00, 0xf0, 0x11, 0x00


	//----- nvinfo : EIATTR_KPARAM_INFO
	.align		4
.L_19:
        /*0068*/ 	.byte	0x04, 0x17
        /*006a*/ 	.short	(.L_21 - .L_20)
.L_20:
        /*006c*/ 	.word	0x00000000
        /*0070*/ 	.short	0x0007
        /*0072*/ 	.short	0x0028
        /*0074*/ 	.byte	0x00, 0xf0, 0x11, 0x00


	//----- nvinfo : EIATTR_KPARAM_INFO
	.align		4
.L_21:
        /*0078*/ 	.byte	0x04, 0x17
        /*007a*/ 	.short	(.L_23 - .L_22)
.L_22:
        /*007c*/ 	.word	0x00000000
        /*0080*/ 	.short	0x0006
        /*0082*/ 	.short	0x0024
        /*0084*/ 	.byte	0x00, 0xf0, 0x11, 0x00


	//----- nvinfo : EIATTR_KPARAM_INFO
	.align		4
.L_23:
        /*0088*/ 	.byte	0x04, 0x17
        /*008a*/ 	.short	(.L_25 - .L_24)
.L_24:
        /*008c*/ 	.word	0x00000000
        /*0090*/ 	.short	0x0005
        /*0092*/ 	.short	0x0020
        /*0094*/ 	.byte	0x00, 0xf0, 0x11, 0x00


	//----- nvinfo : EIATTR_KPARAM_INFO
	.align		4
.L_25:
        /*0098*/ 	.byte	0x04, 0x17
        /*009a*/ 	.short	(.L_27 - .L_26)
.L_26:
        /*009c*/ 	.word	0x00000000
        /*00a0*/ 	.short	0x0004
        /*00a2*/ 	.short	0x001c
        /*00a4*/ 	.byte	0x00, 0xf0, 0x11, 0x00


	//----- nvinfo : EIATTR_KPARAM_INFO
	.align		4
.L_27:
        /*00a8*/ 	.byte	0x04, 0x17
        /*00aa*/ 	.short	(.L_29 - .L_28)
.L_28:
        /*00ac*/ 	.word	0x00000000
        /*00b0*/ 	.short	0x0003
        /*00b2*/ 	.short	0x0018
        /*00b4*/ 	.byte	0x00, 0xf0, 0x11, 0x00


	//----- nvinfo : EIATTR_KPARAM_INFO
	.align		4
.L_29:
        /*00b8*/ 	.byte	0x04, 0x17
        /*00ba*/ 	.short	(.L_31 - .L_30)
.L_30:
        /*00bc*/ 	.word	0x00000000
        /*00c0*/ 	.short	0x0002
        /*00c2*/ 	.short	0x0010
        /*00c4*/ 	.byte	0x00, 0xf4, 0x21, 0x00


	//----- nvinfo : EIATTR_KPARAM_INFO
	.align		4
.L_31:
        /*00c8*/ 	.byte	0x04, 0x17
        /*00ca*/ 	.short	(.L_33 - .L_32)
.L_32:
        /*00cc*/ 	.word	0x00000000
        /*00d0*/ 	.short	0x0001
        /*00d2*/ 	.short	0x0008
        /*00d4*/ 	.byte	0x00, 0xf4, 0x21, 0x00


	//----- nvinfo : EIATTR_KPARAM_INFO
	.align		4
.L_33:
        /*00d8*/ 	.byte	0x04, 0x17
        /*00da*/ 	.short	(.L_35 - .L_34)
.L_34:
        /*00dc*/ 	.word	0x00000000
        /*00e0*/ 	.short	0x0000
        /*00e2*/ 	.short	0x0000
        /*00e4*/ 	.byte	0x00, 0xf4, 0x21, 0x00


	//----- nvinfo : EIATTR_SPARSE_MMA_MASK
	.align		4
.L_35:
        /*00e8*/ 	.byte	0x03, 0x50
        /*00ea*/ 	.short	0x0000


	//----- nvinfo : EIATTR_MAXREG_COUNT
	.align		4
        /*00ec*/ 	.byte	0x03, 0x1b
        /*00ee*/ 	.short	0x0080


	//----- nvinfo : EIATTR_NUM_BARRIERS
	.align		4
        /*00f0*/ 	.byte	0x02, 0x4c
        /*00f2*/ 	.byte	0x01
	.zero		1


	//----- nvinfo : EIATTR_ANNOTATIONS
	.align		4
        /*00f4*/ 	.byte	0x04, 0x55
        /*00f6*/ 	.short	(.L_37 - .L_36)


	//   ....[0]....
.L_36:
        /*00f8*/ 	.word	0x00000001
        /*00fc*/ 	.byte	0x40, 0x06, 0x00, 0x00, 0x01, 0x00, 0x00, 0x00, 0xf0, 0x18, 0x00, 0x00, 0x01, 0x00, 0x00, 0x00
        /* <DEDUP_REMOVED lines=48> */
        /*040c*/ 	.byte	0x00, 0x44, 0x00, 0x00, 0x01, 0x00, 0x00, 0x00, 0xa0, 0x47, 0x00, 0x00


	//----- nvinfo : EIATTR_MERCURY_ISA_VERSION
	.align		4
.L_37:
        /*0418*/ 	.byte	0x03, 0x5f
        /*041a*/ 	.short	0x0101


	//----- nvinfo : EIATTR_EXIT_INSTR_OFFSETS
	.align		4
        /*041c*/ 	.byte	0x04, 0x1c
        /*041e*/ 	.short	(.L_39 - .L_38)


	//   ....[0]....
.L_38:
        /*0420*/ 	.word	0x000064b0


	//   ....[1]....
        /*0424*/ 	.word	0x000064e0


	//----- nvinfo : EIATTR_REQNTID
	.align		4
.L_39:
        /*0428*/ 	.byte	0x04, 0x10
        /*042a*/ 	.short	(.L_41 - .L_40)
.L_40:
        /*042c*/ 	.word	0x00000200
        /*0430*/ 	.word	0x00000001
        /*0434*/ 	.word	0x00000001


	//----- nvinfo : EIATTR_CBANK_PARAM_SIZE
	.align		4
.L_41:
        /*0438*/ 	.byte	0x03, 0x19
        /*043a*/ 	.short	0x0050


	//----- nvinfo : EIATTR_PARAM_CBANK
	.align		4
        /*043c*/ 	.byte	0x04, 0x0a
        /*043e*/ 	.short	(.L_43 - .L_42)
	.align		4
.L_42:
        /*0440*/ 	.word	index@(.nv.constant0.matmul_kernel)
        /*0444*/ 	.short	0x0210
        /*0446*/ 	.short	0x0050


	//----- nvinfo : EIATTR_SW_WAR
	.align		4
.L_43:
        /*0448*/ 	.byte	0x04, 0x36
        /*044a*/ 	.short	(.L_45 - .L_44)
.L_44:
        /*044c*/ 	.word	0x00000008
.L_45:


//--------------------- .nv.callgraph             --------------------------
	.section	.nv.callgraph,"",@"SHT_CUDA_CALLGRAPH"
	.align	4
	.sectionentsize	8
	.align		4
        /*0000*/ 	.word	0x00000000
	.align		4
        /*0004*/ 	.word	0xffffffff
	.align		4
        /*0008*/ 	.word	0x00000000
	.align		4
        /*000c*/ 	.word	0xfffffffe
	.align		4
        /*0010*/ 	.word	0x00000000
	.align		4
        /*0014*/ 	.word	0xfffffffd
	.align		4
        /*0018*/ 	.word	0x00000000
	.align		4
        /*001c*/ 	.word	0xfffffffc


//--------------------- .text.matmul_kernel       --------------------------
	.section	.text.matmul_kernel,"ax",@progbits
	.align	128
        .global         matmul_kernel
        .type           matmul_kernel,@function
        .size           matmul_kernel,(.L_x_3 - matmul_kernel)
        .other          matmul_kernel,@"STO_CUDA_ENTRY STV_DEFAULT"
matmul_kernel:
.text.matmul_kernel:
[----:B------:R-:W0:Y:S08]  /*0000*/  LDC R1, c[0x0][0x28] ;  /* 0x00000a00ff017b82 */ /* 0x000e300000000800 */
[----:B------:R-:W1:Y:S01]  /*0010*/  LDC.64 R12, c[0x0][0x228] ;  /* 0x00008a00ff0c7b82 */ /* 0x000e620000000a00 */
[----:B------:R-:W2:Y:S01]  /*0020*/  S2R R5, SR_CTAID.X ;  /* 0x0000000000057919 */ /* 0x000ea20000002500 */
[----:B0-----:R-:W-:Y:S01]  /*0030*/  VIADD R1, R1, 0xffffff38 ;  /* 0xffffff3801017836 */ /* 0x001fe20000000000 */
[----:B------:R-:W-:Y:S01]  /*0040*/  UMOV UR4, 0x400 ;  /* 0x0000040000047882 */ /* 0x000fe20000000000 */
[----:B------:R-:W-:Y:S01]  /*0050*/  ULDC.64 UR18, c[0x0][0x208] ;  /* 0x0000820000127ab9 */ /* 0x000fe20000000a00 */
[----:B------:R-:W0:Y:S01]  /*0060*/  S2R R88, SR_TID.X ;  /* 0x0000000000587919 */ /* 0x000e220000002100 */
[----:B------:R-:W-:-:S02]  /*0070*/  CS2R R24, SRZ ;  /* 0x0000000000187805 */ /* 0x000fc4000001ff00 */
[----:B------:R-:W-:Y:S01]  /*0080*/  CS2R R26, SRZ ;  /* 0x00000000001a7805 */ /* 0x000fe2000001ff00 */
[----:B------:R-:W3:Y:S01]  /*0090*/  S2UR UR16, SR_CgaCtaId ;  /* 0x00000000001079c3 */ /* 0x000ee20000008800 */
[----:B------:R-:W-:Y:S02]  /*00a0*/  CS2R R32, SRZ ;  /* 0x0000000000207805 */ /* 0x000fe4000001ff00 */
[----:B------:R-:W-:Y:S02]  /*00b0*/  CS2R R34, SRZ ;  /* 0x0000000000227805 */ /* 0x000fe4000001ff00 */
[----:B------:R-:W-:Y:S02]  /*00c0*/  CS2R R40, SRZ ;  /* 0x0000000000287805 */ /* 0x000fe4000001ff00 */
[----:B------:R-:W-:Y:S02]  /*00d0*/  CS2R R42, SRZ ;  /* 0x00000000002a7805 */ /* 0x000fe4000001ff00 */
[----:B------:R-:W-:-:S02]  /*00e0*/  CS2R R48, SRZ ;  /* 0x0000000000307805 */ /* 0x000fc4000001ff00 */
[----:B------:R-:W-:Y:S02]  /*00f0*/  CS2R R50, SRZ ;  /* 0x0000000000327805 */ /* 0x000fe4000001ff00 */
[----:B------:R-:W-:Y:S02]  /*0100*/  CS2R R56, SRZ ;  /* 0x0000000000387805 */ /* 0x000fe4000001ff00 */
[----:B------:R-:W-:Y:S02]  /*0110*/  CS2R R58, SRZ ;  /* 0x00000000003a7805 */ /* 0x000fe4000001ff00 */
[----:B------:R-:W-:Y:S02]  /*0120*/  CS2R R64, SRZ ;  /* 0x0000000000407805 */ /* 0x000fe4000001ff00 */
[----:B------:R-:W-:Y:S02]  /*0130*/  CS2R R66, SRZ ;  /* 0x0000000000427805 */ /* 0x000fe4000001ff00 */
[----:B------:R-:W-:-:S02]  /*0140*/  CS2R R72, SRZ ;  /* 0x0000000000487805 */ /* 0x000fc4000001ff00 */
[----:B------:R-:W-:Y:S02]  /*0150*/  CS2R R74, SRZ ;  /* 0x00000000004a7805 */ /* 0x000fe4000001ff00 */
[----:B------:R-:W-:Y:S02]  /*0160*/  CS2R R80, SRZ ;  /* 0x0000000000507805 */ /* 0x000fe4000001ff00 */
[----:B------:R-:W-:Y:S01]  /*0170*/  CS2R R82, SRZ ;  /* 0x0000000000527805 */ /* 0x000fe2000001ff00 */
[----:B-1----:R-:W-:-:S05]  /*0180*/  VIADD R0, R13, 0x7f ;  /* 0x0000007f0d007836 */ /* 0x002fca0000000000 */
[----:B------:R-:W-:Y:S01]  /*0190*/  SHF.R.S32.HI R3, RZ, 0x1f, R0 ;  /* 0x0000001fff037819 */ /* 0x000fe20000011400 */
[----:B---3--:R-:W-:-:S03]  /*01a0*/  ULEA UR16, UR16, UR4, 0x18 ;  /* 0x0000000410107291 */ /* 0x008fc6000f8ec03f */
[----:B------:R-:W-:Y:S02]  /*01b0*/  LEA.HI R3, R3, R0, RZ, 0x7 ;  /* 0x0000000003037211 */ /* 0x000fe400078f38ff */
[----:B--2---:R-:W-:Y:S02]  /*01c0*/  IABS R8, R5 ;  /* 0x0000000500087213 */ /* 0x004fe40000000000 */
[----:B------:R-:W-:-:S05]  /*01d0*/  SHF.R.S32.HI R3, RZ, 0x7, R3 ;  /* 0x00000007ff037819 */ /* 0x000fca0000011403 */
[----:B------:R-:W-:-:S05]  /*01e0*/  IMAD.SHL.U32 R4, R3, 0x8, RZ ;  /* 0x0000000803047824 */ /* 0x000fca00078e00ff */
[-C--:B------:R-:W-:Y:S02]  /*01f0*/  IABS R7, R4.reuse ;  /* 0x0000000400077213 */ /* 0x080fe40000000000 */
[----:B------:R-:W-:Y:S02]  /*0200*/  IABS R10, R4 ;  /* 0x00000004000a7213 */ /* 0x000fe40000000000 */
[----:B------:R-:W1:Y:S08]  /*0210*/  I2F.RP R0, R7 ;  /* 0x0000000700007306 */ /* 0x000e700000209400 */
[----:B-1----:R-:W1:Y:S02]  /*0220*/  MUFU.RCP R0, R0 ;  /* 0x0000000000007308 */ /* 0x002e640000001000 */
[----:B-1----:R-:W-:-:S02]  /*0230*/  VIADD R2, R0, 0xffffffe ;  /* 0x0ffffffe00027836 */ /* 0x002fc40000000000 */
[----:B------:R-:W-:-:S04]  /*0240*/  IMAD.MOV R0, RZ, RZ, -R10 ;  /* 0x000000ffff007224 */ /* 0x000fc800078e0a0a */
[----:B------:R1:W2:Y:S02]  /*0250*/  F2I.FTZ.U32.TRUNC.NTZ R3, R2 ;  /* 0x0000000200037305 */ /* 0x0002a4000021f000 */
[----:B-1----:R-:W-:Y:S02]  /*0260*/  IMAD.MOV.U32 R2, RZ, RZ, RZ ;  /* 0x000000ffff027224 */ /* 0x002fe400078e00ff */
[----:B--2---:R-:W-:-:S04]  /*0270*/  IMAD.MOV R6, RZ, RZ, -R3 ;  /* 0x000000ffff067224 */ /* 0x004fc800078e0a03 */
[----:B------:R-:W-:Y:S02]  /*0280*/  IMAD R9, R6, R7, RZ ;  /* 0x0000000706097224 */ /* 0x000fe400078e02ff */
[----:B------:R-:W-:Y:S02]  /*0290*/  IMAD.MOV.U32 R6, RZ, RZ, R8 ;  /* 0x000000ffff067224 */ /* 0x000fe400078e0008 */
[----:B------:R-:W-:-:S06]  /*02a0*/  IMAD.HI.U32 R3, R3, R9, R2 ;  /* 0x0000000903037227 */ /* 0x000fcc00078e0002 */
[----:B------:R-:W-:-:S04]  /*02b0*/  IMAD.HI.U32 R3, R3, R6, RZ ;  /* 0x0000000603037227 */ /* 0x000fc800078e00ff */
[----:B------:R-:W-:-:S05]  /*02c0*/  IMAD R0, R3, R0, R6 ;  /* 0x0000000003007224 */ /* 0x000fca00078e0206 */
[----:B------:R-:W-:-:S13]  /*02d0*/  ISETP.GT.U32.AND P1, PT, R7, R0, PT ;  /* 0x000000000700720c */ /* 0x000fda0003f24070 */
[----:B------:R-:W-:Y:S02]  /*02e0*/  @!P1 IMAD.IADD R0, R0, 0x1, -R7 ;  /* 0x0000000100009824 */ /* 0x000fe400078e0a07 */
[----:B------:R-:W-:Y:S01]  /*02f0*/  @!P1 VIADD R3, R3, 0x1 ;  /* 0x0000000103039836 */ /* 0x000fe20000000000 */
[----:B------:R-:W-:Y:S02]  /*0300*/  ISETP.NE.AND P1, PT, R4, RZ, PT ;  /* 0x000000ff0400720c */ /* 0x000fe40003f25270 */
[----:B------:R-:W-:Y:S02]  /*0310*/  ISETP.GE.U32.AND P0, PT, R0, R7, PT ;  /* 0x000000070000720c */ /* 0x000fe40003f06070 */
[----:B------:R-:W-:-:S04]  /*0320*/  LOP3.LUT R0, R5, R4, RZ, 0x3c, !PT ;  /* 0x0000000405007212 */ /* 0x000fc800078e3cff */
[----:B------:R-:W-:Y:S01]  /*0330*/  ISETP.GE.AND P2, PT, R0, RZ, PT ;  /* 0x000000ff0000720c */ /* 0x000fe20003f46270 */
[----:B------:R-:W-:-:S06]  /*0340*/  VIADD R0, R12, 0xff ;  /* 0x000000ff0c007836 */ /* 0x000fcc0000000000 */
[----:B------:R-:W-:-:S04]  /*0350*/  @P0 VIADD R3, R3, 0x1 ;  /* 0x0000000103030836 */ /* 0x000fc80000000000 */
[----:B------:R-:W-:Y:S01]  /*0360*/  IMAD.MOV.U32 R2, RZ, RZ, R3 ;  /* 0x000000ffff027224 */ /* 0x000fe200078e0003 */
[----:B------:R-:W-:-:S03]  /*0370*/  SHF.R.S32.HI R3, RZ, 0x1f, R0 ;  /* 0x0000001fff037819 */ /* 0x000fc60000011400 */
[----:B------:R-:W-:Y:S01]  /*0380*/  @!P2 IMAD.MOV R2, RZ, RZ, -R2 ;  /* 0x000000ffff02a224 */ /* 0x000fe200078e0a02 */
[----:B------:R-:W-:Y:S02]  /*0390*/  @!P1 LOP3.LUT R2, RZ, R4, RZ, 0x33, !PT ;  /* 0x00000004ff029212 */ /* 0x000fe400078e33ff */
[----:B------:R-:W-:-:S03]  /*03a0*/  LEA.HI R3, R3, R0, RZ, 0x8 ;  /* 0x0000000003037211 */ /* 0x000fc600078f40ff */
[----:B------:R-:W-:Y:S02]  /*03b0*/  IMAD.SHL.U32 R6, R2, 0x8, RZ ;  /* 0x0000000802067824 */ /* 0x000fe400078e00ff */
[----:B------:R-:W-:-:S03]  /*03c0*/  IMAD.MOV R2, RZ, RZ, -R2 ;  /* 0x000000ffff027224 */ /* 0x000fc600078e0a02 */
[----:B------:R-:W-:Y:S01]  /*03d0*/  LEA.HI.SX32 R3, R3, -R6, 0x18 ;  /* 0x8000000603037211 */ /* 0x000fe200078fc2ff */
[----:B------:R-:W-:-:S03]  /*03e0*/  IMAD R4, R4, R2, R5 ;  /* 0x0000000204047224 */ /* 0x000fc600078e0205 */
[----:B------:R-:W-:Y:S02]  /*03f0*/  VIMNMX R11, R3, 0x8, PT ;  /* 0x00000008030b7848 */ /* 0x000fe40003fe0100 */
[----:B------:R-:W-:Y:S02]  /*0400*/  IABS R9, R4 ;  /* 0x0000000400097213 */ /* 0x000fe40000000000 */
[----:B------:R-:W-:-:S04]  /*0410*/  IABS R7, R11 ;  /* 0x0000000b00077213 */ /* 0x000fc80000000000 */
[----:B------:R-:W1:Y:S08]  /*0420*/  I2F.RP R0, R7 ;  /* 0x0000000700007306 */ /* 0x000e700000209400 */
[----:B-1----:R-:W1:Y:S02]  /*0430*/  MUFU.RCP R0, R0 ;  /* 0x0000000000007308 */ /* 0x002e640000001000 */
[----:B-1----:R-:W-:-:S06]  /*0440*/  VIADD R3, R0, 0xffffffe ;  /* 0x0ffffffe00037836 */ /* 0x002fcc0000000000 */
[----:B------:R-:W1:Y:S02]  /*0450*/  F2I.FTZ.U32.TRUNC.NTZ R3, R3 ;  /* 0x0000000300037305 */ /* 0x000e64000021f000 */
[----:B-1----:R-:W-:-:S04]  /*0460*/  IMAD.MOV R8, RZ, RZ, -R3 ;  /* 0x000000ffff087224 */ /* 0x002fc800078e0a03 */
[----:B------:R-:W-:Y:S01]  /*0470*/  IMAD.MOV.U32 R2, RZ, RZ, R8 ;  /* 0x000000ffff027224 */ /* 0x000fe200078e0008 */
[----:B------:R-:W-:-:S03]  /*0480*/  IABS R8, R11 ;  /* 0x0000000b00087213 */ /* 0x000fc60000000000 */
[----:B------:R-:W-:Y:S02]  /*0490*/  IMAD R5, R2, R7, RZ ;  /* 0x0000000702057224 */ /* 0x000fe400078e02ff */
[----:B------:R-:W-:Y:S02]  /*04a0*/  IMAD.MOV.U32 R2, RZ, RZ, RZ ;  /* 0x000000ffff027224 */ /* 0x000fe400078e00ff */
[----:B------:R-:W-:Y:S02]  /*04b0*/  IMAD.MOV R0, RZ, RZ, -R8 ;  /* 0x000000ffff007224 */ /* 0x000fe400078e0a08 */
[----:B------:R-:W-:Y:S01]  /*04c0*/  IMAD.HI.U32 R2, R3, R5, R2 ;  /* 0x0000000503027227 */ /* 0x000fe200078e0002 */
[----:B0-----:R-:W-:Y:S01]  /*04d0*/  LOP3.LUT R3, R88, 0xff, RZ, 0xc0, !PT ;  /* 0x000000ff58037812 */ /* 0x001fe200078ec0ff */
[----:B------:R-:W0:Y:S04]  /*04e0*/  LDC R5, c[0x0][0x230] ;  /* 0x00008c00ff057b82 */ /* 0x000e280000000800 */
[----:B------:R-:W-:-:S04]  /*04f0*/  IMAD.HI.U32 R2, R2, R9, RZ ;  /* 0x0000000902027227 */ /* 0x000fc800078e00ff */
[----:B------:R-:W-:-:S05]  /*0500*/  IMAD R0, R2, R0, R9 ;  /* 0x0000000002007224 */ /* 0x000fca00078e0209 */
[----:B------:R-:W-:Y:S01]  /*0510*/  ISETP.GT.U32.AND P1, PT, R7, R0, PT ;  /* 0x000000000700720c */ /* 0x000fe20003f24070 */
[----:B0-----:R-:W-:-:S12]  /*0520*/  VIADD R5, R5, 0x3f ;  /* 0x0000003f05057836 */ /* 0x001fd80000000000 */
[----:B------:R-:W-:Y:S02]  /*0530*/  @!P1 IMAD.IADD R0, R0, 0x1, -R7 ;  /* 0x0000000100009824 */ /* 0x000fe400078e0a07 */
[----:B------:R-:W-:Y:S01]  /*0540*/  @!P1 VIADD R2, R2, 0x1 ;  /* 0x0000000102029836 */ /* 0x000fe20000000000 */
[----:B------:R-:W-:Y:S02]  /*0550*/  ISETP.NE.AND P1, PT, R11, RZ, PT ;  /* 0x000000ff0b00720c */ /* 0x000fe40003f25270 */
[----:B------:R-:W-:Y:S02]  /*0560*/  ISETP.GE.U32.AND P0, PT, R0, R7, PT ;  /* 0x000000070000720c */ /* 0x000fe40003f06070 */
[----:B------:R-:W-:Y:S02]  /*0570*/  LOP3.LUT R0, R4, R11, RZ, 0x3c, !PT ;  /* 0x0000000b04007212 */ /* 0x000fe400078e3cff */
[----:B------:R-:W-:Y:S02]  /*0580*/  LOP3.LUT R7, R88, 0x1ff, RZ, 0xc0, !PT ;  /* 0x000001ff58077812 */ /* 0x000fe400078ec0ff */
[----:B------:R-:W-:-:S07]  /*0590*/  ISETP.GE.AND P2, PT, R0, RZ, PT ;  /* 0x000000ff0000720c */ /* 0x000fce0003f46270 */
[----:B------:R-:W-:Y:S01]  /*05a0*/  @P0 VIADD R2, R2, 0x1 ;  /* 0x0000000102020836 */ /* 0x000fe20000000000 */
[----:B------:R-:W-:-:S05]  /*05b0*/  ISETP.GE.AND P0, PT, R5, 0x40, PT ;  /* 0x000000400500780c */ /* 0x000fca0003f06270 */
[----:B------:R-:W-:Y:S01]  /*05c0*/  @!P2 IMAD.MOV R2, RZ, RZ, -R2 ;  /* 0x000000ffff02a224 */ /* 0x000fe200078e0a02 */
[----:B------:R-:W-:-:S05]  /*05d0*/  @!P1 LOP3.LUT R2, RZ, R11, RZ, 0x33, !PT ;  /* 0x0000000bff029212 */ /* 0x000fca00078e33ff */
[----:B------:R-:W-:-:S04]  /*05e0*/  IMAD.MOV R0, RZ, RZ, -R2 ;  /* 0x000000ffff007224 */ /* 0x000fc800078e0a02 */
[----:B------:R-:W-:-:S04]  /*05f0*/  IMAD R0, R11, R0, R4 ;  /* 0x000000000b007224 */ /* 0x000fc800078e0204 */
[----:B------:R-:W-:-:S04]  /*0600*/  IMAD.IADD R0, R6, 0x1, R0 ;  /* 0x0000000106007824 */ /* 0x000fc800078e0200 */
[----:B------:R-:W-:Y:S01]  /*0610*/  IMAD R89, R0, 0x100, R3 ;  /* 0x0000010000597824 */ /* 0x000fe200078e0203 */
[----:B------:R-:W-:Y:S01]  /*0620*/  SHF.R.U32.HI R0, RZ, 0x8, R88 ;  /* 0x00000008ff007819 */ /* 0x000fe20000011658 */
[----:B------:R-:W-:-:S03]  /*0630*/  IMAD.SHL.U32 R3, R2, 0x80, RZ ;  /* 0x0000008002037824 */ /* 0x000fc600078e00ff */
[----:B------:R0:W-:Y:S01]  /*0640*/  STL [R1+0x68], R89 ;  /* 0x0000685901007387 */ /* 0x0001e20000100800 */
[----:B------:R-:W-:Y:S01]  /*0650*/  SGXT.U32 R0, R0, 0x1 ;  /* 0x000000010000781a */ /* 0x000fe20000000000 */
[----:B------:R-:W-:Y:S06]  /*0660*/  @!P0 BRA `(.L_x_0) ;  /* 0x0000004000488947 */ /* 0x000fec0003800000 */
[----:B------:R-:W-:Y:S01]  /*0670*/  IABS R27, R12 ;  /* 0x0000000c001b7213 */ /* 0x000fe20000000000 */
[----:B------:R-:W-:Y:S01]  /*0680*/  ULDC UR4, c[0x0][0x234] ;  /* 0x00008d0000047ab9 */ /* 0x000fe20000000800 */
[----:B------:R-:W-:Y:S01]  /*0690*/  IABS R6, R13 ;  /* 0x0000000d00067213 */ /* 0x000fe20000000000 */
[----:B------:R-:W-:Y:S01]  /*06a0*/  ULDC.64 UR6, c[0x0][0x210] ;  /* 0x0000840000067ab9 */ /* 0x000fe20000000a00 */
[----:B------:R-:W1:Y:S01]  /*06b0*/  I2F.RP R4, R27 ;  /* 0x0000001b00047306 */ /* 0x000e620000209400 */
[--C-:B------:R-:W-:Y:S01]  /*06c0*/  SHF.R.U32.HI R15, RZ, 0x6, R88.reuse ;  /* 0x00000006ff0f7819 */ /* 0x100fe20000011658 */
[----:B------:R-:W2:Y:S01]  /*06d0*/  LDC R81, c[0x0][0x23c] ;  /* 0x00008f00ff517b82 */ /* 0x000ea20000000800 */
[----:B------:R-:W-:Y:S01]  /*06e0*/  SHF.R.S32.HI R2, RZ, 0x1f, R5 ;  /* 0x0000001fff027819 */ /* 0x000fe20000011405 */
[----:B------:R-:W-:Y:S01]  /*06f0*/  UIADD3 UR5, UR16, 0x8000, URZ ;  /* 0x0000800010057890 */ /* 0x000fe2000fffe03f */
[----:B------:R-:W-:Y:S02]  /*0700*/  SHF.R.U32.HI R19, RZ, 0x5, R88 ;  /* 0x00000005ff137819 */ /* 0x000fe40000011658 */
[----:B------:R-:W-:-:S02]  /*0710*/  CS2R R42, SRZ ;  /* 0x00000000002a7805 */ /* 0x000fc4000001ff00 */
[----:B------:R-:W-:Y:S01]  /*0720*/  LEA.HI R5, R2, R5, RZ, 0x6 ;  /* 0x0000000502057211 */ /* 0x000fe200078f30ff */
[----:B------:R-:W3:Y:S01]  /*0730*/  I2F.RP R14, R6 ;  /* 0x00000006000e7306 */ /* 0x000ee20000209400 */
[----:B------:R-:W-:Y:S01]  /*0740*/  LOP3.LUT R2, R88, 0x1c0, RZ, 0xc0, !PT ;  /* 0x000001c058027812 */ /* 0x000fe200078ec0ff */
[----:B------:R-:W-:Y:S01]  /*0750*/  USHF.R.U32.HI UR5, URZ, 0x4, UR5 ;  /* 0x000000043f057899 */ /* 0x000fe20008011605 */
[----:B------:R-:W-:Y:S02]  /*0760*/  R2UR UR24, R19 ;  /* 0x00000000131872ca */ /* 0x000fe400000e0000 */
[----:B------:R-:W-:Y:S02]  /*0770*/  CS2R R44, SRZ ;  /* 0x00000000002c7805 */ /* 0x000fe4000001ff00 */
[----:B------:R-:W-:Y:S01]  /*0780*/  SHF.R.U32.HI R2, RZ, 0x2, R2 ;  /* 0x00000002ff027819 */ /* 0x000fe20000011602 */
[----:B------:R-:W-:Y:S01]  /*0790*/  USGXT.U32 UR14, UR5, 0xe ;  /* 0x0000000e050e789a */ /* 0x000fe20008000000 */
[----:B------:R-:W-:Y:S01]  /*07a0*/  ISETP.GE.AND P6, PT, R89, RZ, PT ;  /* 0x000000ff5900720c */ /* 0x000fe20003fc6270 */
[----:B-1----:R-:W1:Y:S01]  /*07b0*/  MUFU.RCP R4, R4 ;  /* 0x0000000400047308 */ /* 0x002e620000001000 */
[----:B------:R-:W-:-:S02]  /*07c0*/  ISETP.NE.AND P3, PT, R12, RZ, PT ;  /* 0x000000ff0c00720c */ /* 0x000fc40003f65270 */
[----:B------:R-:W-:Y:S02]  /*07d0*/  CS2R R46, SRZ ;  /* 0x00000000002e7805 */ /* 0x000fe4000001ff00 */
[----:B------:R-:W-:Y:S02]  /*07e0*/  LOP3.LUT R121, R88, 0x3f, RZ, 0xc0, !PT ;  /* 0x0000003f58797812 */ /* 0x000fe400078ec0ff */
[----:B------:R-:W-:Y:S02]  /*07f0*/  CS2R R48, SRZ ;  /* 0x0000000000307805 */ /* 0x000fe4000001ff00 */
[C---:B------:R-:W-:Y:S02]  /*0800*/  LOP3.LUT R77, R0.reuse, 0x1a, RZ, 0xfc, !PT ;  /* 0x0000001a004d7812 */ /* 0x040fe400078efcff */
[----:B------:R-:W-:Y:S02]  /*0810*/  CS2R R50, SRZ ;  /* 0x0000000000327805 */ /* 0x000fe4000001ff00 */
[C---:B------:R-:W-:Y:S01]  /*0820*/  LOP3.LUT R78, R0.reuse, 0x6, RZ, 0xfc, !PT ;  /* 0x00000006004e7812 */ /* 0x040fe200078efcff */
[----:B---3--:R-:W3:Y:S01]  /*0830*/  MUFU.RCP R14, R14 ;  /* 0x0000000e000e7308 */ /* 0x008ee20000001000 */
[C---:B------:R-:W-:Y:S01]  /*0840*/  LOP3.LUT R79, R0.reuse, 0x4, RZ, 0xfc, !PT ;  /* 0x00000004004f7812 */ /* 0x040fe200078efcff */
[----:B--2---:R-:W-:Y:S01]  /*0850*/  IMAD R123, R121, R81, RZ ;  /* 0x00000051797b7224 */ /* 0x004fe200078e02ff */
[----:B------:R-:W-:-:S02]  /*0860*/  LOP3.LUT R120, R0, 0x3e, RZ, 0xfc, !PT ;  /* 0x0000003e00787812 */ /* 0x000fc400078efcff */
[----:B------:R-:W-:Y:S02]  /*0870*/  CS2R R52, SRZ ;  /* 0x0000000000347805 */ /* 0x000fe4000001ff00 */
[C---:B------:R-:W-:Y:S02]  /*0880*/  LOP3.LUT R80, R0.reuse, 0x2, RZ, 0xfc, !PT ;  /* 0x0000000200507812 */ /* 0x040fe400078efcff */
[----:B------:R-:W-:Y:S02]  /*0890*/  CS2R R54, SRZ ;  /* 0x0000000000367805 */ /* 0x000fe4000001ff00 */
[----:B------:R-:W-:Y:S02]  /*08a0*/  LOP3.LUT R117, R0, 0x38, RZ, 0xfc, !PT ;  /* 0x0000003800757812 */ /* 0x000fe400078efcff */
[----:B------:R-:W-:Y:S01]  /*08b0*/  CS2R R56, SRZ ;  /* 0x0000000000387805 */ /* 0x000fe2000001ff00 */
[----:B-1----:R-:W-:Y:S01]  /*08c0*/  VIADD R10, R4, 0xffffffe ;  /* 0x0ffffffe040a7836 */ /* 0x002fe20000000000 */
[----:B------:R-:W-:-:S02]  /*08d0*/  SGXT.U32 R4, R15, 0x3 ;  /* 0x000000030f04781a */ /* 0x000fc40000000000 */
[----:B------:R-:W-:Y:S02]  /*08e0*/  CS2R R58, SRZ ;  /* 0x00000000003a7805 */ /* 0x000fe4000001ff00 */
[C---:B------:R-:W-:Y:S01]  /*08f0*/  LOP3.LUT R114, R0.reuse, 0x32, RZ, 0xfc, !PT ;  /* 0x0000003200727812 */ /* 0x040fe200078efcff */
[----:B------:R1:W2:Y:S01]  /*0900*/  F2I.FTZ.U32.TRUNC.NTZ R11, R10 ;  /* 0x0000000a000b7305 */ /* 0x0002a2000021f000 */
[----:B------:R-:W-:Y:S02]  /*0910*/  LOP3.LUT R4, R3, R4, RZ, 0xfc, !PT ;  /* 0x0000000403047212 */ /* 0x000fe400078efcff */
[----:B------:R-:W-:Y:S02]  /*0920*/  CS2R R60, SRZ ;  /* 0x00000000003c7805 */ /* 0x000fe4000001ff00 */
[----:B------:R-:W-:Y:S01]  /*0930*/  LOP3.LUT R118, R0, 0x3a, RZ, 0xfc, !PT ;  /* 0x0000003a00767812 */ /* 0x000fe200078efcff */
[----:B---3--:R-:W-:Y:S01]  /*0940*/  VIADD R8, R14, 0xffffffe ;  /* 0x0ffffffe0e087836 */ /* 0x008fe20000000000 */
[----:B------:R-:W-:-:S02]  /*0950*/  LOP3.LUT R14, R4, 0x78, RZ, 0xfc, !PT ;  /* 0x00000078040e7812 */ /* 0x000fc400078efcff */
[----:B------:R-:W-:Y:S02]  /*0960*/  CS2R R62, SRZ ;  /* 0x00000000003e7805 */ /* 0x000fe4000001ff00 */
[C---:B------:R-:W-:Y:S01]  /*0970*/  LOP3.LUT R22, R4.reuse, 0x58, RZ, 0xfc, !PT ;  /* 0x0000005804167812 */ /* 0x040fe200078efcff */
[----:B------:R3:W4:Y:S01]  /*0980*/  F2I.FTZ.U32.TRUNC.NTZ R9, R8 ;  /* 0x0000000800097305 */ /* 0x000722000021f000 */
[----:B-1----:R-:W-:Y:S01]  /*0990*/  IMAD.MOV.U32 R10, RZ, RZ, RZ ;  /* 0x000000ffff0a7224 */ /* 0x002fe200078e00ff */
[----:B------:R-:W-:Y:S02]  /*09a0*/  LOP3.LUT R26, R4, 0x48, RZ, 0xfc, !PT ;  /* 0x00000048041a7812 */ /* 0x000fe400078efcff */
[----:B------:R-:W-:Y:S02]  /*09b0*/  CS2R R64, SRZ ;  /* 0x0000000000407805 */ /* 0x000fe4000001ff00 */
[----:B------:R-:W-:Y:S02]  /*09c0*/  IABS R21, R22 ;  /* 0x0000001600157213 */ /* 0x000fe40000000000 */
[----:B------:R-:W-:-:S02]  /*09d0*/  CS2R R66, SRZ ;  /* 0x0000000000427805 */ /* 0x000fc4000001ff00 */
[----:B------:R-:W-:Y:S01]  /*09e0*/  IABS R25, R26 ;  /* 0x0000001a00197213 */ /* 0x000fe20000000000 */
[----:B--2---:R-:W-:Y:S01]  /*09f0*/  IMAD.MOV R18, RZ, RZ, -R11 ;  /* 0x000000ffff127224 */ /* 0x004fe200078e0a0b */
[----:B------:R-:W-:Y:S01]  /*0a00*/  ISETP.GE.AND P4, PT, R14, RZ, PT ;  /* 0x000000ff0e00720c */ /* 0x000fe20003f86270 */
[----:B---3--:R-:W-:Y:S01]  /*0a10*/  IMAD.MOV.U32 R8, RZ, RZ, RZ ;  /* 0x000000ffff087224 */ /* 0x008fe200078e00ff */
[----:B------:R-:W-:Y:S01]  /*0a20*/  LOP3.LUT R24, R4, 0x50, RZ, 0xfc, !PT ;  /* 0x0000005004187812 */ /* 0x000fe200078efcff */
[----:B------:R-:W-:Y:S01]  /*0a30*/  IMAD R17, R18, R27, RZ ;  /* 0x0000001b12117224 */ /* 0x000fe200078e02ff */
[----:B------:R-:W-:Y:S02]  /*0a40*/  LOP3.LUT R18, R4, 0x70, RZ, 0xfc, !PT ;  /* 0x0000007004127812 */ /* 0x000fe400078efcff */
[----:B------:R-:W-:Y:S02]  /*0a50*/  CS2R R68, SRZ ;  /* 0x0000000000447805 */ /* 0x000fe4000001ff00 */
[----:B------:R-:W-:Y:S01]  /*0a60*/  IABS R23, R24 ;  /* 0x0000001800177213 */ /* 0x000fe20000000000 */
[----:B----4-:R-:W-:Y:S01]  /*0a70*/  IMAD.MOV R16, RZ, RZ, -R9 ;  /* 0x000000ffff107224 */ /* 0x010fe200078e0a09 */
[----:B------:R-:W-:Y:S01]  /*0a80*/  ISETP.GE.AND P5, PT, R18, RZ, PT ;  /* 0x000000ff1200720c */ /* 0x000fe20003fa6270 */
[----:B------:R-:W-:Y:S01]  /*0a90*/  IMAD.HI.U32 R10, R11, R17, R10 ;  /* 0x000000110b0a7227 */ /* 0x000fe200078e000a */
[----:B------:R-:W-:-:S02]  /*0aa0*/  IABS R17, R18 ;  /* 0x0000001200117213 */ /* 0x000fc40000000000 */
[----:B------:R-:W-:Y:S02]  /*0ab0*/  CS2R R70, SRZ ;  /* 0x0000000000467805 */ /* 0x000fe4000001ff00 */
[C---:B------:R-:W-:Y:S01]  /*0ac0*/  LOP3.LUT R28, R4.reuse, 0x38, RZ, 0xfc, !PT ;  /* 0x00000038041c7812 */ /* 0x040fe200078efcff */
[----:B------:R-:W-:Y:S01]  /*0ad0*/  IMAD.MOV.U32 R15, RZ, RZ, R16 ;  /* 0x000000ffff0f7224 */ /* 0x000fe200078e0010 */
[----:B------:R-:W-:Y:S01]  /*0ae0*/  IABS R16, R89 ;  /* 0x0000005900107213 */ /* 0x000fe20000000000 */
[----:B------:R-:W-:Y:S01]  /*0af0*/  IMAD.SHL.U32 R11, R7, 0x2, RZ ;  /* 0x00000002070b7824 */ /* 0x000fe200078e00ff */
[C---:B------:R-:W-:Y:S01]  /*0b00*/  LOP3.LUT R30, R4.reuse, 0x30, RZ, 0xfc, !PT ;  /* 0x00000030041e7812 */ /* 0x040fe200078efcff */
[----:B------:R-:W-:Y:S01]  /*0b10*/  IMAD R15, R15, R6, RZ ;  /* 0x000000060f0f7224 */ /* 0x000fe200078e02ff */
[----:B------:R-:W-:Y:S01]  /*0b20*/  LOP3.LUT R32, R4, 0x28, RZ, 0xfc, !PT ;  /* 0x0000002804207812 */ /* 0x000fe200078efcff */
[----:B------:R-:W-:Y:S01]  /*0b30*/  IMAD.HI.U32 R10, R10, R16, RZ ;  /* 0x000000100a0a7227 */ /* 0x000fe200078e00ff */
[----:B------:R-:W-:-:S02]  /*0b40*/  LOP3.LUT R2, R11, R2, RZ, 0x3c, !PT ;  /* 0x000000020b027212 */ /* 0x000fc400078e3cff */
[----:B------:R-:W-:Y:S02]  /*0b50*/  CS2R R72, SRZ ;  /* 0x0000000000487805 */ /* 0x000fe4000001ff00 */
[C---:B------:R-:W-:Y:S01]  /*0b60*/  LOP3.LUT R11, R4.reuse, 0x60, RZ, 0xfc, !PT ;  /* 0x00000060040b7812 */ /* 0x040fe200078efcff */
[----:B------:R-:W-:Y:S01]  /*0b70*/  IMAD.MOV R10, RZ, RZ, -R10 ;  /* 0x000000ffff0a7224 */ /* 0x000fe200078e0a0a */
[----:B------:R-:W-:Y:S01]  /*0b80*/  IABS R29, R32 ;  /* 0x00000020001d7213 */ /* 0x000fe20000000000 */
[----:B------:R-:W-:Y:S01]  /*0b90*/  IMAD.HI.U32 R8, R9, R15, R8 ;  /* 0x0000000f09087227 */ /* 0x000fe200078e0008 */
[----:B------:R-:W-:Y:S02]  /*0ba0*/  IABS R15, R14 ;  /* 0x0000000e000f7213 */ /* 0x000fe40000000000 */
[----:B------:R-:W-:Y:S02]  /*0bb0*/  CS2R R74, SRZ ;  /* 0x00000000004a7805 */ /* 0x000fe4000001ff00 */
[----:B------:R-:W-:Y:S01]  /*0bc0*/  IABS R19, R11 ;  /* 0x0000000b00137213 */ /* 0x000fe20000000000 */
[----:B------:R-:W-:Y:S01]  /*0bd0*/  IMAD R16, R27, R10, R16 ;  /* 0x0000000a1b107224 */ /* 0x000fe200078e0210 */
[----:B------:R-:W-:Y:S01]  /*0be0*/  LOP3.LUT R10, R4, 0x68, RZ, 0xfc, !PT ;  /* 0x00000068040a7812 */ /* 0x000fe200078efcff */
[----:B------:R-:W-:Y:S01]  /*0bf0*/  IMAD.HI.U32 R9, R8, R17, RZ ;  /* 0x0000001108097227 */ /* 0x000fe200078e00ff */
[----:B------:R-:W-:-:S02]  /*0c00*/  ISETP.GE.AND P1, PT, R11, RZ, PT ;  /* 0x000000ff0b00720c */ /* 0x000fc40003f26270 */
[----:B------:R-:W-:Y:S02]  /*0c10*/  CS2R R82, SRZ ;  /* 0x0000000000527805 */ /* 0x000fe4000001ff00 */
[----:B------:R-:W-:Y:S01]  /*0c20*/  ISETP.GT.U32.AND P2, PT, R27, R16, PT ;  /* 0x000000101b00720c */ /* 0x000fe20003f44070 */
[----:B------:R-:W-:Y:S01]  /*0c30*/  IMAD.MOV R9, RZ, RZ, -R9 ;  /* 0x000000ffff097224 */ /* 0x000fe200078e0a09 */
[----:B------:R-:W-:Y:S01]  /*0c40*/  ISETP.GE.AND P0, PT, R10, RZ, PT ;  /* 0x000000ff0a00720c */ /* 0x000fe20003f06270 */
[----:B------:R-:W-:Y:S01]  /*0c50*/  IMAD.HI.U32 R7, R8, R15, RZ ;  /* 0x0000000f08077227 */ /* 0x000fe200078e00ff */
[C---:B------:R-:W-:Y:S02]  /*0c60*/  LOP3.LUT R34, R4.reuse, 0x20, RZ, 0xfc, !PT ;  /* 0x0000002004227812 */ /* 0x040fe400078efcff */
[----:B------:R-:W-:Y:S02]  /*0c70*/  CS2R R84, SRZ ;  /* 0x0000000000547805 */ /* 0x000fe4000001ff00 */
[----:B------:R-:W-:Y:S01]  /*0c80*/  LOP3.LUT R36, R4, 0x18, RZ, 0xfc, !PT ;  /* 0x0000001804247812 */ /* 0x000fe200078efcff */
[----:B------:R-:W-:Y:S01]  /*0c90*/  IMAD R9, R6, R9, R17 ;  /* 0x0000000906097224 */ /* 0x000fe200078e0211 */
[----:B------:R-:W-:Y:S01]  /*0ca0*/  IABS R17, R10 ;  /* 0x0000000a00117213 */ /* 0x000fe20000000000 */
[----:B------:R-:W-:Y:S01]  /*0cb0*/  IMAD.MOV R7, RZ, RZ, -R7 ;  /* 0x000000ffff077224 */ /* 0x000fe200078e0a07 */
[----:B------:R-:W-:Y:S01]  /*0cc0*/  LOP3.LUT R38, R4, 0x10, RZ, 0xfc, !PT ;  /* 0x0000001004267812 */ /* 0x000fe200078efcff */
[----:B------:R-:W-:Y:S01]  /*0cd0*/  IMAD.HI.U32 R11, R8, R19, RZ ;  /* 0x00000013080b7227 */ /* 0x000fe200078e00ff */
[----:B------:R-:W-:-:S02]  /*0ce0*/  LOP3.LUT R40, R4, 0x8, RZ, 0xfc, !PT ;  /* 0x0000000804287812 */ /* 0x000fc400078efcff */
[----:B------:R-:W-:Y:S02]  /*0cf0*/  CS2R R86, SRZ ;  /* 0x0000000000567805 */ /* 0x000fe4000001ff00 */
[----:B------:R-:W-:Y:S01]  /*0d00*/  IABS R31, R34 ;  /* 0x00000022001f7213 */ /* 0x000fe20000000000 */
[----:B------:R-:W-:Y:S01]  /*0d10*/  @!P2 IMAD.IADD R16, R16, 0x1, -R27 ;  /* 0x000000011010a824 */ /* 0x000fe200078e0a1b */
[----:B------:R-:W-:Y:S01]  /*0d20*/  IABS R33, R36 ;  /* 0x0000002400217213 */ /* 0x000fe20000000000 */
[----:B------:R-:W-:Y:S01]  /*0d30*/  IMAD.HI.U32 R10, R8, R17, RZ ;  /* 0x00000011080a7227 */ /* 0x000fe200078e00ff */
[----:B------:R-:W-:Y:S01]  /*0d40*/  IABS R35, R38 ;  /* 0x0000002600237213 */ /* 0x000fe20000000000 */
[----:B------:R-:W-:Y:S01]  /*0d50*/  ULDC UR17, c[0x0][0x230] ;  /* 0x00008c0000117ab9 */ /* 0x000fe20000000800 */
[----:B------:R-:W-:Y:S01]  /*0d60*/  ISETP.GT.U32.AND P2, PT, R27, R16, PT ;  /* 0x000000101b00720c */ /* 0x000fe20003f44070 */
[----:B------:R-:W-:Y:S01]  /*0d70*/  IMAD R7, R6, R7, R15 ;  /* 0x0000000706077224 */ /* 0x000fe200078e020f */
[----:B------:R-:W-:Y:S01]  /*0d80*/  IABS R37, R40 ;  /* 0x0000002800257213 */ /* 0x000fe20000000000 */
[----:B------:R-:W-:Y:S01]  /*0d90*/  IMAD.HI.U32 R14, R8, R21, RZ ;  /* 0x00000015080e7227 */ /* 0x000fe200078e00ff */
[----:B------:R-:W-:-:S02]  /*0da0*/  IABS R39, R4 ;  /* 0x0000000400277213 */ /* 0x000fc40000000000 */
[C---:B------:R-:W-:Y:S01]  /*0db0*/  LOP3.LUT R119, R0.reuse, 0x3c, RZ, 0xfc, !PT ;  /* 0x0000003c00777812 */ /* 0x040fe200078efcff */
[----:B------:R-:W-:Y:S01]  /*0dc0*/  IMAD.MOV R18, RZ, RZ, -R10 ;  /* 0x000000ffff127224 */ /* 0x000fe200078e0a0a */
[----:B------:R-:W-:Y:S01]  /*0dd0*/  LOP3.LUT R110, R0, 0x2c, RZ, 0xfc, !PT ;  /* 0x0000002c006e7812 */ /* 0x000fe200078efcff */
[----:B------:R-:W-:Y:S01]  /*0de0*/  IMAD.HI.U32 R15, R8, R25, RZ ;  /* 0x00000019080f7227 */ /* 0x000fe200078e00ff */
[C---:B------:R-:W-:Y:S02]  /*0df0*/  LOP3.LUT R115, R0.reuse, 0x34, RZ, 0xfc, !PT ;  /* 0x0000003400737812 */ /* 0x040fe400078efcff */
[C---:B------:R-:W-:Y:S01]  /*0e00*/  LOP3.LUT R116, R0.reuse, 0x36, RZ, 0xfc, !PT ;  /* 0x0000003600747812 */ /* 0x040fe200078efcff */
[----:B------:R-:W-:Y:S01]  /*0e10*/  IMAD.MOV R20, RZ, RZ, -R11 ;  /* 0x000000ffff147224 */ /* 0x000fe200078e0a0b */
[C---:B------:R-:W-:Y:S01]  /*0e20*/  LOP3.LUT R106, R0.reuse, 0x28, RZ, 0xfc, !PT ;  /* 0x00000028006a7812 */ /* 0x040fe200078efcff */
[----:B------:R-:W-:Y:S01]  /*0e30*/  IMAD.MOV R14, RZ, RZ, -R14 ;  /* 0x000000ffff0e7224 */ /* 0x000fe200078e0a0e */
[----:B------:R-:W-:Y:S01]  /*0e40*/  LOP3.LUT R112, R0, 0x2e, RZ, 0xfc, !PT ;  /* 0x0000002e00707812 */ /* 0x000fe200078efcff */
[----:B------:R-:W-:Y:S01]  /*0e50*/  IMAD R11, R6, R18, R17 ;  /* 0x00000012060b7224 */ /* 0x000fe200078e0211 */
[C---:B------:R-:W-:Y:S01]  /*0e60*/  LOP3.LUT R113, R0.reuse, 0x30, RZ, 0xfc, !PT ;  /* 0x0000003000717812 */ /* 0x040fe200078efcff */
[----:B------:R-:W-:Y:S01]  /*0e70*/  IMAD.MOV R18, RZ, RZ, -R15 ;  /* 0x000000ffff127224 */ /* 0x000fe200078e0a0f */
[----:B------:R-:W-:Y:S01]  /*0e80*/  LOP3.LUT R102, R0, 0x24, RZ, 0xfc, !PT ;  /* 0x0000002400667812 */ /* 0x000fe200078efcff */
[----:B------:R-:W-:Y:S01]  /*0e90*/  @!P2 IMAD.IADD R16, R16, 0x1, -R27 ;  /* 0x000000011010a824 */ /* 0x000fe200078e0a1b */
[C---:B------:R-:W-:Y:S01]  /*0ea0*/  ISETP.GT.U32.AND P2, PT, R6.reuse, R7, PT ;  /* 0x000000070600720c */ /* 0x040fe20003f44070 */
[C---:B------:R-:W-:Y:S01]  /*0eb0*/  IMAD R17, R6.reuse, R14, R21 ;  /* 0x0000000e06117224 */ /* 0x040fe200078e0215 */
[----:B------:R-:W-:Y:S01]  /*0ec0*/  IABS R27, R30 ;  /* 0x0000001e001b7213 */ /* 0x000fe20000000000 */
[----:B------:R-:W-:Y:S01]  /*0ed0*/  IMAD R21, R6, R18, R25 ;  /* 0x0000001206157224 */ /* 0x000fe200078e0219 */
[----:B------:R-:W-:Y:S01]  /*0ee0*/  IABS R25, R28 ;  /* 0x0000001c00197213 */ /* 0x000fe20000000000 */
[----:B------:R-:W-:Y:S01]  /*0ef0*/  IMAD.MOV.U32 R18, RZ, RZ, R16 ;  /* 0x000000ffff127224 */ /* 0x000fe200078e0010 */
[----:B------:R-:W-:Y:S01]  /*0f00*/  LOP3.LUT R104, R0, 0x26, RZ, 0xfc, !PT ;  /* 0x0000002600687812 */ /* 0x000fe200078efcff */
[----:B------:R-:W-:Y:S01]  /*0f10*/  IMAD.HI.U32 R10, R8, R23, RZ ;  /* 0x00000017080a7227 */ /* 0x000fe200078e00ff */
[----:B------:R-:W-:-:S02]  /*0f20*/  LOP3.LUT R108, R0, 0x2a, RZ, 0xfc, !PT ;  /* 0x0000002a006c7812 */ /* 0x000fc400078efcff */
[----:B------:R-:W-:Y:S01]  /*0f30*/  LOP3.LUT R96, R0, 0x1e, RZ, 0xfc, !PT ;  /* 0x0000001e00607812 */ /* 0x000fe200078efcff */
[----:B------:R-:W-:Y:S01]  /*0f40*/  @!P6 IMAD.MOV R18, RZ, RZ, -R18 ;  /* 0x000000ffff12e224 */ /* 0x000fe200078e0a12 */
[C---:B------:R-:W-:Y:S01]  /*0f50*/  ISETP.GT.U32.AND P6, PT, R6.reuse, R9, PT ;  /* 0x000000090600720c */ /* 0x040fe20003fc4070 */
[----:B------:R-:W-:Y:S01]  /*0f60*/  @!P2 IMAD.IADD R7, R7, 0x1, -R6 ;  /* 0x000000010707a824 */ /* 0x000fe200078e0a06 */
[----:B------:R-:W-:Y:S01]  /*0f70*/  @!P3 LOP3.LUT R18, RZ, R12, RZ, 0x33, !PT ;  /* 0x0000000cff12b212 */ /* 0x000fe200078e33ff */
[----:B------:R-:W-:Y:S01]  /*0f80*/  IMAD.MOV R10, RZ, RZ, -R10 ;  /* 0x000000ffff0a7224 */ /* 0x000fe200078e0a0a */
[C---:B------:R-:W-:Y:S01]  /*0f90*/  ISETP.GT.U32.AND P3, PT, R6.reuse, R11, PT ;  /* 0x0000000b0600720c */ /* 0x040fe20003f64070 */
[C---:B------:R-:W-:Y:S01]  /*0fa0*/  IMAD R15, R6.reuse, R20, R19 ;  /* 0x00000014060f7224 */ /* 0x040fe200078e0213 */
[C---:B------:R-:W-:Y:S01]  /*0fb0*/  ISETP.GT.U32.AND P2, PT, R6.reuse, R7, PT ;  /* 0x000000070600720c */ /* 0x040fe20003f44070 */
[----:B------:R-:W-:Y:S01]  /*0fc0*/  IMAD R19, R6, R10, R23 ;  /* 0x0000000a06137224 */ /* 0x000fe200078e0217 */
[----:B------:R-:W-:Y:S01]  /*0fd0*/  LOP3.LUT R20, R4, 0x40, RZ, 0xfc, !PT ;  /* 0x0000004004147812 */ /* 0x000fe200078efcff */
[----:B------:R-:W-:Y:S01]  /*0fe0*/  IMAD.HI.U32 R12, R8, R25, RZ ;  /* 0x00000019080c7227 */ /* 0x000fe200078e00ff */
[----:B------:R-:W-:-:S02]  /*0ff0*/  LOP3.LUT R98, R0, 0x20, RZ, 0xfc, !PT ;  /* 0x0000002000627812 */ /* 0x000fc400078efcff */
[----:B------:R-:W-:Y:S01]  /*1000*/  IABS R23, R20 ;  /* 0x0000001400177213 */ /* 0x000fe20000000000 */
[----:B------:R-:W-:Y:S01]  /*1010*/  @!P6 IMAD.IADD R9, R9, 0x1, -R6 ;  /* 0x000000010909e824 */ /* 0x000fe200078e0a06 */
[C---:B------:R-:W-:Y:S01]  /*1020*/  LOP3.LUT R100, R0.reuse, 0x22, RZ, 0xfc, !PT ;  /* 0x0000002200647812 */ /* 0x040fe200078efcff */
[----:B------:R-:W-:Y:S01]  /*1030*/  IMAD.MOV R12, RZ, RZ, -R12 ;  /* 0x000000ffff0c7224 */ /* 0x000fe200078e0a0c */
[----:B------:R-:W-:Y:S01]  /*1040*/  LOP3.LUT R94, R0, 0x1c, RZ, 0xfc, !PT ;  /* 0x0000001c005e7812 */ /* 0x000fe200078efcff */
[----:B------:R-:W-:Y:S01]  /*1050*/  IMAD.HI.U32 R10, R8, R23, RZ ;  /* 0x00000017080a7227 */ /* 0x000fe200078e00ff */
[C---:B------:R-:W-:Y:S02]  /*1060*/  ISETP.GT.U32.AND P6, PT, R6.reuse, R9, PT ;  /* 0x000000090600720c */ /* 0x040fe40003fc4070 */
[----:B------:R-:W-:Y:S01]  /*1070*/  SHF.R.S32.HI R5, RZ, 0x6, R5 ;  /* 0x00000006ff057819 */ /* 0x000fe20000011405 */
[--C-:B------:R-:W-:Y:S01]  /*1080*/  @!P2 IMAD.IADD R7, R7, 0x1, -R6.reuse ;  /* 0x000000010707a824 */ /* 0x100fe200078e0a06 */
[C---:B------:R-:W-:Y:S01]  /*1090*/  ISETP.GT.U32.AND P2, PT, R6.reuse, R15, PT ;  /* 0x0000000f0600720c */ /* 0x040fe20003f44070 */
[----:B------:R-:W-:Y:S01]  /*10a0*/  @!P3 IMAD.IADD R11, R11, 0x1, -R6 ;  /* 0x000000010b0bb824 */ /* 0x000fe200078e0a06 */
[----:B------:R-:W-:Y:S01]  /*10b0*/  ISETP.GT.U32.AND P3, PT, R6, R19, PT ;  /* 0x000000130600720c */ /* 0x000fe20003f64070 */
[----:B------:R-:W-:-:S02]  /*10c0*/  IMAD.MOV R10, RZ, RZ, -R10 ;  /* 0x000000ffff0a7224 */ /* 0x000fc400078e0a0a */
[C---:B------:R-:W-:Y:S02]  /*10d0*/  IMAD R25, R6.reuse, R12, R25 ;  /* 0x0000000c06197224 */ /* 0x040fe400078e0219 */
[C---:B------:R-:W-:Y:S02]  /*10e0*/  IMAD R23, R6.reuse, R10, R23 ;  /* 0x0000000a06177224 */ /* 0x040fe400078e0217 */
[----:B------:R-:W-:Y:S01]  /*10f0*/  @!P6 IMAD.IADD R9, R9, 0x1, -R6 ;  /* 0x000000010909e824 */ /* 0x000fe200078e0a06 */
[----:B------:R-:W-:Y:S01]  /*1100*/  ISETP.GT.U32.AND P6, PT, R6, R17, PT ;  /* 0x000000110600720c */ /* 0x000fe20003fc4070 */
[----:B------:R-:W-:-:S04]  /*1110*/  IMAD.HI.U32 R14, R8, R27, RZ ;  /* 0x0000001b080e7227 */ /* 0x000fc800078e00ff */
[--C-:B------:R-:W-:Y:S01]  /*1120*/  @!P2 IMAD.IADD R15, R15, 0x1, -R6.reuse ;  /* 0x000000010f0fa824 */ /* 0x100fe200078e0a06 */
[C---:B------:R-:W-:Y:S01]  /*1130*/  ISETP.GT.U32.AND P2, PT, R6.reuse, R21, PT ;  /* 0x000000150600720c */ /* 0x040fe20003f44070 */
[----:B------:R-:W-:Y:S01]  /*1140*/  @!P3 IMAD.IADD R19, R19, 0x1, -R6 ;  /* 0x000000011313b824 */ /* 0x000fe200078e0a06 */
[----:B------:R-:W-:Y:S01]  /*1150*/  ISETP.GT.U32.AND P3, PT, R6, R25, PT ;  /* 0x000000190600720c */ /* 0x000fe20003f64070 */
[----:B------:R-:W-:Y:S02]  /*1160*/  IMAD.MOV R14, RZ, RZ, -R14 ;  /* 0x000000ffff0e7224 */ /* 0x000fe400078e0a0e */
[----:B------:R-:W-:-:S04]  /*1170*/  IMAD.HI.U32 R16, R8, R29, RZ ;  /* 0x0000001d08107227 */ /* 0x000fc800078e00ff */
[--C-:B------:R-:W-:Y:S01]  /*1180*/  @!P6 IMAD.IADD R17, R17, 0x1, -R6.reuse ;  /* 0x000000011111e824 */ /* 0x100fe200078e0a06 */
[C---:B------:R-:W-:Y:S01]  /*1190*/  ISETP.GT.U32.AND P6, PT, R6.reuse, R23, PT ;  /* 0x000000170600720c */ /* 0x040fe20003fc4070 */
[C---:B------:R-:W-:Y:S02]  /*11a0*/  IMAD R27, R6.reuse, R14, R27 ;  /* 0x0000000e061b7224 */ /* 0x040fe400078e021b */
[--C-:B------:R-:W-:Y:S02]  /*11b0*/  @!P2 IMAD.IADD R21, R21, 0x1, -R6.reuse ;  /* 0x000000011515a824 */ /* 0x100fe400078e0a06 */
[----:B------:R-:W-:Y:S01]  /*11c0*/  @!P3 IMAD.IADD R25, R25, 0x1, -R6 ;  /* 0x000000011919b824 */ /* 0x000fe200078e0a06 */
[C---:B------:R-:W-:Y:S01]  /*11d0*/  ISETP.GT.U32.AND P2, PT, R6.reuse, R27, PT ;  /* 0x0000001b0600720c */ /* 0x040fe20003f44070 */
[----:B------:R-:W-:Y:S01]  /*11e0*/  IMAD.MOV R16, RZ, RZ, -R16 ;  /* 0x000000ffff107224 */ /* 0x000fe200078e0a10 */
[C---:B------:R-:W-:Y:S01]  /*11f0*/  ISETP.GT.U32.AND P3, PT, R6.reuse, R15, PT ;  /* 0x0000000f0600720c */ /* 0x040fe20003f64070 */
[----:B------:R-:W-:Y:S01]  /*1200*/  @!P4 IMAD.MOV R7, RZ, RZ, -R7 ;  /* 0x000000ffff07c224 */ /* 0x000fe200078e0a07 */
[C---:B------:R-:W-:Y:S01]  /*1210*/  ISETP.GT.U32.AND P4, PT, R6.reuse, R21, PT ;  /* 0x000000150600720c */ /* 0x040fe20003f84070 */
[----:B------:R-:W-:-:S02]  /*1220*/  IMAD R29, R6, R16, R29 ;  /* 0x00000010061d7224 */ /* 0x000fc400078e021d */
[----:B------:R-:W-:Y:S01]  /*1230*/  @!P6 IMAD.IADD R23, R23, 0x1, -R6 ;  /* 0x000000011717e824 */ /* 0x000fe200078e0a06 */
[----:B------:R-:W-:Y:S01]  /*1240*/  ISETP.GT.U32.AND P6, PT, R6, R11, PT ;  /* 0x0000000b0600720c */ /* 0x000fe20003fc4070 */
[----:B------:R-:W-:-:S04]  /*1250*/  IMAD.HI.U32 R10, R8, R31, RZ ;  /* 0x0000001f080a7227 */ /* 0x000fc800078e00ff */
[--C-:B------:R-:W-:Y:S01]  /*1260*/  @!P2 IMAD.IADD R27, R27, 0x1, -R6.reuse ;  /* 0x000000011b1ba824 */ /* 0x100fe200078e0a06 */
[C---:B------:R-:W-:Y:S01]  /*1270*/  ISETP.GT.U32.AND P2, PT, R6.reuse, R17, PT ;  /* 0x000000110600720c */ /* 0x040fe20003f44070 */
[----:B------:R-:W-:Y:S01]  /*1280*/  @!P3 IMAD.IADD R15, R15, 0x1, -R6 ;  /* 0x000000010f0fb824 */ /* 0x000fe200078e0a06 */
[----:B------:R-:W-:Y:S01]  /*1290*/  ISETP.GT.U32.AND P3, PT, R6, R19, PT ;  /* 0x000000130600720c */ /* 0x000fe20003f64070 */
[----:B------:R-:W-:-:S04]  /*12a0*/  IMAD.HI.U32 R12, R8, R33, RZ ;  /* 0x00000021080c7227 */ /* 0x000fc800078e00ff */
[----:B------:R-:W-:Y:S01]  /*12b0*/  @!P6 IMAD.IADD R11, R11, 0x1, -R6 ;  /* 0x000000010b0be824 */ /* 0x000fe200078e0a06 */
[----:B------:R-:W-:Y:S01]  /*12c0*/  ISETP.GT.U32.AND P6, PT, R6, R25, PT ;  /* 0x000000190600720c */ /* 0x000fe20003fc4070 */
[----:B------:R-:W-:-:S04]  /*12d0*/  IMAD.HI.U32 R14, R8, R35, RZ ;  /* 0x00000023080e7227 */ /* 0x000fc800078e00ff */
[----:B------:R-:W-:Y:S01]  /*12e0*/  @!P0 IMAD.MOV R11, RZ, RZ, -R11 ;  /* 0x000000ffff0b8224 */ /* 0x000fe200078e0a0b */
[----:B------:R-:W-:Y:S01]  /*12f0*/  ISETP.GT.U32.AND P0, PT, R6, R27, PT ;  /* 0x0000001b0600720c */ /* 0x000fe20003f04070 */
[----:B------:R-:W-:-:S04]  /*1300*/  IMAD.HI.U32 R16, R8, R37, RZ ;  /* 0x0000002508107227 */ /* 0x000fc800078e00ff */
[----:B------:R-:W-:-:S04]  /*1310*/  IMAD.HI.U32 R8, R8, R39, RZ ;  /* 0x0000002708087227 */ /* 0x000fc800078e00ff */
[----:B------:R-:W-:Y:S02]  /*1320*/  IMAD.MOV R10, RZ, RZ, -R10 ;  /* 0x000000ffff0a7224 */ /* 0x000fe400078e0a0a */
[----:B------:R-:W-:Y:S02]  /*1330*/  IMAD.MOV R12, RZ, RZ, -R12 ;  /* 0x000000ffff0c7224 */ /* 0x000fe400078e0a0c */
[----:B------:R-:W-:Y:S02]  /*1340*/  IMAD.MOV R16, RZ, RZ, -R16 ;  /* 0x000000ffff107224 */ /* 0x000fe400078e0a10 */
[----:B------:R-:W-:Y:S02]  /*1350*/  IMAD.MOV R8, RZ, RZ, -R8 ;  /* 0x000000ffff087224 */ /* 0x000fe400078e0a08 */
[----:B------:R-:W-:Y:S01]  /*1360*/  @!P5 IMAD.MOV R9, RZ, RZ, -R9 ;  /* 0x000000ffff09d224 */ /* 0x000fe200078e0a09 */
[C---:B------:R-:W-:Y:S01]  /*1370*/  ISETP.GT.U32.AND P5, PT, R6.reuse, R23, PT ;  /* 0x000000170600720c */ /* 0x040fe20003fa4070 */
[----:B------:R-:W-:-:S02]  /*1380*/  IMAD R31, R6, R10, R31 ;  /* 0x0000000a061f7224 */ /* 0x000fc400078e021f */
[C---:B------:R-:W-:Y:S02]  /*1390*/  IMAD R33, R6.reuse, R12, R33 ;  /* 0x0000000c06217224 */ /* 0x040fe400078e0221 */
[C---:B------:R-:W-:Y:S02]  /*13a0*/  IMAD R37, R6.reuse, R16, R37 ;  /* 0x0000001006257224 */ /* 0x040fe400078e0225 */
[C---:B------:R-:W-:Y:S02]  /*13b0*/  IMAD R39, R6.reuse, R8, R39 ;  /* 0x0000000806277224 */ /* 0x040fe400078e0227 */
[----:B------:R-:W-:Y:S01]  /*13c0*/  @!P1 IMAD.MOV R15, RZ, RZ, -R15 ;  /* 0x000000ffff0f9224 */ /* 0x000fe200078e0a0f */
[C---:B------:R-:W-:Y:S01]  /*13d0*/  ISETP.GT.U32.AND P1, PT, R6.reuse, R29, PT ;  /* 0x0000001d0600720c */ /* 0x040fe20003f24070 */
[--C-:B------:R-:W-:Y:S01]  /*13e0*/  @!P2 IMAD.IADD R17, R17, 0x1, -R6.reuse ;  /* 0x000000011111a824 */ /* 0x100fe200078e0a06 */
[C---:B------:R-:W-:Y:S01]  /*13f0*/  ISETP.GT.U32.AND P2, PT, R6.reuse, R31, PT ;  /* 0x0000001f0600720c */ /* 0x040fe20003f44070 */
[--C-:B------:R-:W-:Y:S01]  /*1400*/  @!P3 IMAD.IADD R19, R19, 0x1, -R6.reuse ;  /* 0x000000011313b824 */ /* 0x100fe200078e0a06 */
[C---:B------:R-:W-:Y:S01]  /*1410*/  ISETP.GT.U32.AND P3, PT, R6.reuse, R33, PT ;  /* 0x000000210600720c */ /* 0x040fe20003f64070 */
[--C-:B------:R-:W-:Y:S01]  /*1420*/  @!P4 IMAD.IADD R21, R21, 0x1, -R6.reuse ;  /* 0x000000011515c824 */ /* 0x100fe200078e0a06 */
[C---:B------:R-:W-:Y:S01]  /*1430*/  ISETP.GT.U32.AND P4, PT, R6.reuse, R39, PT ;  /* 0x000000270600720c */ /* 0x040fe20003f84070 */
[----:B------:R-:W-:Y:S01]  /*1440*/  @!P0 IMAD.IADD R27, R27, 0x1, -R6 ;  /* 0x000000011b1b8824 */ /* 0x000fe200078e0a06 */
[----:B------:R-:W-:Y:S01]  /*1450*/  ISETP.GT.U32.AND P0, PT, R6, R37, PT ;  /* 0x000000250600720c */ /* 0x000fe20003f04070 */
[----:B------:R-:W-:-:S02]  /*1460*/  IMAD.MOV R14, RZ, RZ, -R14 ;  /* 0x000000ffff0e7224 */ /* 0x000fc400078e0a0e */
[--C-:B------:R-:W-:Y:S02]  /*1470*/  @!P5 IMAD.IADD R23, R23, 0x1, -R6.reuse ;  /* 0x000000011717d824 */ /* 0x100fe400078e0a06 */
[----:B------:R-:W-:Y:S02]  /*1480*/  IMAD R35, R6, R14, R35 ;  /* 0x0000000e06237224 */ /* 0x000fe400078e0223 */
[--C-:B------:R-:W-:Y:S01]  /*1490*/  @!P1 IMAD.IADD R29, R29, 0x1, -R6.reuse ;  /* 0x000000011d1d9824 */ /* 0x100fe200078e0a06 */
[----:B------:R-:W-:Y:S01]  /*14a0*/  ISETP.GE.AND P1, PT, R24, RZ, PT ;  /* 0x000000ff1800720c */ /* 0x000fe20003f26270 */
[--C-:B------:R-:W-:Y:S01]  /*14b0*/  @!P2 IMAD.IADD R31, R31, 0x1, -R6.reuse ;  /* 0x000000011f1fa824 */ /* 0x100fe200078e0a06 */
[----:B------:R-:W-:Y:S01]  /*14c0*/  ISETP.GT.U32.AND P5, PT, R6, R35, PT ;  /* 0x000000230600720c */ /* 0x000fe20003fa4070 */
[--C-:B------:R-:W-:Y:S01]  /*14d0*/  @!P3 IMAD.IADD R33, R33, 0x1, -R6.reuse ;  /* 0x000000012121b824 */ /* 0x100fe200078e0a06 */
[----:B------:R-:W-:Y:S01]  /*14e0*/  ISETP.GE.AND P2, PT, R26, RZ, PT ;  /* 0x000000ff1a00720c */ /* 0x000fe20003f46270 */
[--C-:B------:R-:W-:Y:S01]  /*14f0*/  @!P4 IMAD.IADD R39, R39, 0x1, -R6.reuse ;  /* 0x000000012727c824 */ /* 0x100fe200078e0a06 */
[----:B------:R-:W-:Y:S01]  /*1500*/  ISETP.GE.AND P3, PT, R20, RZ, PT ;  /* 0x000000ff1400720c */ /* 0x000fe20003f66270 */
[--C-:B------:R-:W-:Y:S01]  /*1510*/  @!P0 IMAD.IADD R37, R37, 0x1, -R6.reuse ;  /* 0x0000000125258824 */ /* 0x100fe200078e0a06 */
[----:B------:R-:W-:Y:S01]  /*1520*/  ISETP.GE.AND P4, PT, R28, RZ, PT ;  /* 0x000000ff1c00720c */ /* 0x000fe20003f86270 */
[--C-:B------:R-:W-:Y:S01]  /*1530*/  @!P6 IMAD.IADD R25, R25, 0x1, -R6.reuse ;  /* 0x000000011919e824 */ /* 0x100fe200078e0a06 */
[----:B------:R-:W-:Y:S01]  /*1540*/  ISETP.GE.AND P0, PT, R30, RZ, PT ;  /* 0x000000ff1e00720c */ /* 0x000fe20003f06270 */
[----:B------:R-:W-:Y:S01]  /*1550*/  IMAD.SHL.U32 R8, R88, 0x80, RZ ;  /* 0x0000008058087824 */ /* 0x000fe200078e00ff */
[----:B------:R-:W-:Y:S01]  /*1560*/  ISETP.GE.AND P6, PT, R22, RZ, PT ;  /* 0x000000ff1600720c */ /* 0x000fe20003fc6270 */
[----:B------:R-:W-:Y:S01]  /*1570*/  @!P1 IMAD.MOV R19, RZ, RZ, -R19 ;  /* 0x000000ffff139224 */ /* 0x000fe200078e0a13 */
[----:B------:R-:W-:Y:S01]  /*1580*/  ISETP.GT.U32.AND P1, PT, R6, R31, PT ;  /* 0x0000001f0600720c */ /* 0x000fe20003f24070 */
[--C-:B------:R-:W-:Y:S01]  /*1590*/  @!P5 IMAD.IADD R35, R35, 0x1, -R6.reuse ;  /* 0x000000012323d824 */ /* 0x100fe200078e0a06 */
[----:B------:R-:W-:Y:S01]  /*15a0*/  LOP3.LUT P5, RZ, R88, 0x100, RZ, 0xc0, !PT ;  /* 0x0000010058ff7812 */ /* 0x000fe200078ac0ff */
[----:B------:R-:W-:Y:S01]  /*15b0*/  @!P2 IMAD.MOV R21, RZ, RZ, -R21 ;  /* 0x000000ffff15a224 */ /* 0x000fe200078e0a15 */
[C---:B------:R-:W-:Y:S01]  /*15c0*/  ISETP.GT.U32.AND P2, PT, R6.reuse, R33, PT ;  /* 0x000000210600720c */ /* 0x040fe20003f44070 */
[----:B------:R-:W-:Y:S01]  /*15d0*/  @!P3 IMAD.MOV R23, RZ, RZ, -R23 ;  /* 0x000000ffff17b224 */ /* 0x000fe200078e0a17 */
[----:B------:R-:W-:Y:S01]  /*15e0*/  SEL R10, RZ, 0x90, !P5 ;  /* 0x00000090ff0a7807 */ /* 0x000fe20006800000 */
[----:B------:R-:W-:Y:S01]  /*15f0*/  @!P4 IMAD.MOV R25, RZ, RZ, -R25 ;  /* 0x000000ffff19c224 */ /* 0x000fe200078e0a19 */
[C---:B------:R-:W-:Y:S01]  /*1600*/  ISETP.GT.U32.AND P5, PT, R6.reuse, R29, PT ;  /* 0x0000001d0600720c */ /* 0x040fe20003fa4070 */
[----:B------:R-:W-:Y:S01]  /*1610*/  @!P0 IMAD.MOV R27, RZ, RZ, -R27 ;  /* 0x000000ffff1b8224 */ /* 0x000fe200078e0a1b */
[C---:B------:R-:W-:Y:S01]  /*1620*/  ISETP.GT.U32.AND P3, PT, R6.reuse, R39, PT ;  /* 0x000000270600720c */ /* 0x040fe20003f64070 */
[----:B------:R-:W-:Y:S01]  /*1630*/  @!P6 IMAD.MOV R17, RZ, RZ, -R17 ;  /* 0x000000ffff11e224 */ /* 0x000fe200078e0a11 */
[C---:B------:R-:W-:Y:S01]  /*1640*/  ISETP.GT.U32.AND P4, PT, R6.reuse, R35, PT ;  /* 0x000000230600720c */ /* 0x040fe20003f84070 */
[----:B------:R-:W-:Y:S01]  /*1650*/  @!P1 IMAD.IADD R31, R31, 0x1, -R6 ;  /* 0x000000011f1f9824 */ /* 0x000fe200078e0a06 */
[----:B------:R-:W-:-:S02]  /*1660*/  ISETP.GT.U32.AND P0, PT, R6, R37, PT ;  /* 0x000000250600720c */ /* 0x000fc40003f04070 */
[----:B------:R-:W-:Y:S01]  /*1670*/  ISETP.GE.AND P1, PT, R34, RZ, PT ;  /* 0x000000ff2200720c */ /* 0x000fe20003f26270 */
[--C-:B------:R-:W-:Y:S01]  /*1680*/  @!P2 IMAD.IADD R33, R33, 0x1, -R6.reuse ;  /* 0x000000012121a824 */ /* 0x100fe200078e0a06 */
[----:B------:R-:W-:Y:S02]  /*1690*/  LOP3.LUT R8, R8, 0x6000, RZ, 0xc0, !PT ;  /* 0x0000600008087812 */ /* 0x000fe400078ec0ff */
[----:B------:R-:W-:Y:S01]  /*16a0*/  ISETP.GE.AND P2, PT, R36, RZ, PT ;  /* 0x000000ff2400720c */ /* 0x000fe20003f46270 */
[--C-:B------:R-:W-:Y:S01]  /*16b0*/  @!P5 IMAD.IADD R29, R29, 0x1, -R6.reuse ;  /* 0x000000011d1dd824 */ /* 0x100fe200078e0a06 */
[----:B------:R-:W-:Y:S01]  /*16c0*/  ISETP.GE.AND P5, PT, R32, RZ, PT ;  /* 0x000000ff2000720c */ /* 0x000fe20003fa6270 */
[--C-:B------:R-:W-:Y:S01]  /*16d0*/  @!P3 IMAD.IADD R39, R39, 0x1, -R6.reuse ;  /* 0x000000012727b824 */ /* 0x100fe200078e0a06 */
[----:B------:R-:W-:Y:S01]  /*16e0*/  ISETP.GE.AND P3, PT, R38, RZ, PT ;  /* 0x000000ff2600720c */ /* 0x000fe20003f66270 */
[--C-:B------:R-:W-:Y:S01]  /*16f0*/  @!P4 IMAD.IADD R35, R35, 0x1, -R6.reuse ;  /* 0x000000012323c824 */ /* 0x100fe200078e0a06 */
[----:B------:R-:W-:Y:S01]  /*1700*/  ISETP.GE.AND P4, PT, R40, RZ, PT ;  /* 0x000000ff2800720c */ /* 0x000fe20003f86270 */
[----:B------:R-:W-:Y:S01]  /*1710*/  @!P0 IMAD.IADD R37, R37, 0x1, -R6 ;  /* 0x0000000125258824 */ /* 0x000fe200078e0a06 */
[----:B------:R-:W-:Y:S01]  /*1720*/  ISETP.NE.AND P0, PT, R13, RZ, PT ;  /* 0x000000ff0d00720c */ /* 0x000fe20003f05270 */
[----:B------:R-:W-:Y:S01]  /*1730*/  IMAD R41, R121, 0x2, R8 ;  /* 0x0000000279297824 */ /* 0x000fe200078e0208 */
[----:B------:R-:W-:Y:S01]  /*1740*/  LOP3.LUT R6, RZ, R13, RZ, 0x33, !PT ;  /* 0x0000000dff067212 */ /* 0x000fe200078e33ff */
[----:B------:R-:W-:Y:S01]  /*1750*/  @!P1 IMAD.MOV R31, RZ, RZ, -R31 ;  /* 0x000000ffff1f9224 */ /* 0x000fe200078e0a1f */
[----:B------:R-:W-:Y:S01]  /*1760*/  ISETP.GE.AND P6, PT, R4, RZ, PT ;  /* 0x000000ff0400720c */ /* 0x000fe20003fc6270 */
[----:B------:R-:W-:Y:S01]  /*1770*/  @!P2 IMAD.MOV R33, RZ, RZ, -R33 ;  /* 0x000000ffff21a224 */ /* 0x000fe200078e0a21 */
[----:B------:R-:W-:Y:S01]  /*1780*/  SEL R8, R6, R17, !P0 ;  /* 0x0000001106087207 */ /* 0x000fe20004000000 */
[----:B------:R-:W-:Y:S01]  /*1790*/  IMAD R17, R18, UR4, RZ ;  /* 0x0000000412117c24 */ /* 0x000fe2000f8e02ff */
[C---:B------:R-:W-:Y:S01]  /*17a0*/  SEL R7, R6.reuse, R7, !P0 ;  /* 0x0000000706077207 */ /* 0x040fe20004000000 */
[----:B------:R-:W-:Y:S01]  /*17b0*/  ULDC UR4, c[0x0][0x240] ;  /* 0x0000900000047ab9 */ /* 0x000fe20000000800 */
[C---:B------:R-:W-:Y:S01]  /*17c0*/  SEL R9, R6.reuse, R9, !P0 ;  /* 0x0000000906097207 */ /* 0x040fe20004000000 */
[----:B------:R-:W-:Y:S01]  /*17d0*/  @!P5 IMAD.MOV R29, RZ, RZ, -R29 ;  /* 0x000000ffff1dd224 */ /* 0x000fe200078e0a1d */
[----:B------:R-:W-:Y:S01]  /*17e0*/  LEA R16, P1, R17, UR6, 0x1 ;  /* 0x0000000611107c11 */ /* 0x000fe2000f8208ff */
[----:B------:R-:W-:Y:S01]  /*17f0*/  IMAD R7, R7, UR4, RZ ;  /* 0x0000000407077c24 */ /* 0x000fe2000f8e02ff */
[C---:B------:R-:W-:Y:S01]  /*1800*/  SEL R11, R6.reuse, R11, !P0 ;  /* 0x0000000b060b7207 */ /* 0x040fe20004000000 */
[----:B------:R-:W-:Y:S01]  /*1810*/  @!P3 IMAD.MOV R35, RZ, RZ, -R35 ;  /* 0x000000ffff23b224 */ /* 0x000fe200078e0a23 */
[C---:B------:R-:W-:Y:S01]  /*1820*/  SEL R15, R6.reuse, R15, !P0 ;  /* 0x0000000f060f7207 */ /* 0x040fe20004000000 */
[----:B------:R-:W-:Y:S01]  /*1830*/  @!P4 IMAD.MOV R37, RZ, RZ, -R37 ;  /* 0x000000ffff25c224 */ /* 0x000fe200078e0a25 */
[----:B------:R-:W-:Y:S01]  /*1840*/  LEA.HI.X.SX32 R17, R17, UR7, 0x1, P1 ;  /* 0x0000000711117c11 */ /* 0x000fe200088f0eff */
[----:B------:R-:W-:Y:S01]  /*1850*/  ULDC.64 UR6, c[0x0][0x218] ;  /* 0x0000860000067ab9 */ /* 0x000fe20000000a00 */
[----:B------:R-:W-:Y:S01]  /*1860*/  LOP3.LUT R4, R41, R10, RZ, 0x3c, !PT ;  /* 0x0000000a29047212 */ /* 0x000fe200078e3cff */
[----:B------:R-:W-:Y:S01]  /*1870*/  @!P6 IMAD.MOV R39, RZ, RZ, -R39 ;  /* 0x000000ffff27e224 */ /* 0x000fe200078e0a27 */
[----:B------:R-:W-:Y:S01]  /*1880*/  LEA R10, P2, R7, UR6, 0x1 ;  /* 0x00000006070a7c11 */ /* 0x000fe2000f8408ff */
[----:B------:R-:W-:Y:S01]  /*1890*/  IMAD R9, R9, UR4, RZ ;  /* 0x0000000409097c24 */ /* 0x000fe2000f8e02ff */
[C---:B------:R-:W-:Y:S01]  /*18a0*/  SEL R19, R6.reuse, R19, !P0 ;  /* 0x0000001306137207 */ /* 0x040fe20004000000 */
[----:B------:R-:W-:Y:S01]  /*18b0*/  IMAD R11, R11, UR4, RZ ;  /* 0x000000040b0b7c24 */ /* 0x000fe2000f8e02ff */
[C---:B------:R-:W-:Y:S01]  /*18c0*/  SEL R21, R6.reuse, R21, !P0 ;  /* 0x0000001506157207 */ /* 0x040fe20004000000 */
[----:B------:R-:W-:Y:S01]  /*18d0*/  IMAD R15, R15, UR4, RZ ;  /* 0x000000040f0f7c24 */ /* 0x000fe2000f8e02ff */
[C---:B------:R-:W-:Y:S01]  /*18e0*/  SEL R23, R6.reuse, R23, !P0 ;  /* 0x0000001706177207 */ /* 0x040fe20004000000 */
[----:B------:R1:W-:Y:S01]  /*18f0*/  STL [R1+0x48], R10 ;  /* 0x0000480a01007387 */ /* 0x0003e20000100800 */
[C---:B------:R-:W-:Y:S01]  /*1900*/  SEL R25, R6.reuse, R25, !P0 ;  /* 0x0000001906197207 */ /* 0x040fe20004000000 */
[----:B------:R-:W-:Y:S01]  /*1910*/  IMAD R19, R19, UR4, RZ ;  /* 0x0000000413137c24 */ /* 0x000fe2000f8e02ff */
[----:B------:R-:W-:Y:S01]  /*1920*/  SEL R27, R6, R27, !P0 ;  /* 0x0000001b061b7207 */ /* 0x000fe20004000000 */
[----:B------:R-:W-:Y:S01]  /*1930*/  IMAD R8, R8, UR4, RZ ;  /* 0x0000000408087c24 */ /* 0x000fe2000f8e02ff */
[C---:B------:R-:W-:Y:S01]  /*1940*/  SEL R29, R6.reuse, R29, !P0 ;  /* 0x0000001d061d7207 */ /* 0x040fe20004000000 */
        /* <DEDUP_REMOVED lines=9> */
[----:B------:R-:W-:Y:S01]  /*19e0*/  SEL R6, R6, R39, !P0 ;  /* 0x0000002706067207 */ /* 0x000fe20004000000 */
[----:B------:R-:W-:Y:S01]  /*19f0*/  IMAD R31, R31, UR4, RZ ;  /* 0x000000041f1f7c24 */ /* 0x000fe2000f8e02ff */
[----:B------:R-:W-:Y:S01]  /*1a00*/  LEA R13, P1, R9, UR6, 0x1 ;  /* 0x00000006090d7c11 */ /* 0x000fe2000f8208ff */
[----:B------:R-:W-:Y:S01]  /*1a10*/  IMAD R33, R33, UR4, RZ ;  /* 0x0000000421217c24 */ /* 0x000fe2000f8e02ff */
[----:B------:R-:W-:Y:S01]  /*1a20*/  LEA R12, P0, R11, UR6, 0x1 ;  /* 0x000000060b0c7c11 */ /* 0x000fe2000f8008ff */
[----:B------:R-:W-:Y:S01]  /*1a30*/  IMAD R6, R6, UR4, RZ ;  /* 0x0000000406067c24 */ /* 0x000fe2000f8e02ff */
[----:B-1----:R-:W-:Y:S01]  /*1a40*/  LEA R10, P4, R15, UR6, 0x1 ;  /* 0x000000060f0a7c11 */ /* 0x002fe2000f8808ff */
[----:B------:R1:W-:Y:S01]  /*1a50*/  STL [R1+0x40], R13 ;  /* 0x0000400d01007387 */ /* 0x0003e20000100800 */
[----:B------:R-:W-:Y:S01]  /*1a60*/  LEA R122, P5, R19, UR6, 0x1 ;  /* 0x00000006137a7c11 */ /* 0x000fe2000f8a08ff */
[----:B------:R-:W-:Y:S01]  /*1a70*/  IMAD R35, R35, UR4, RZ ;  /* 0x0000000423237c24 */ /* 0x000fe2000f8e02ff */
[----:B------:R-:W-:Y:S01]  /*1a80*/  LEA R125, P6, R8, UR6, 0x1 ;  /* 0x00000006087d7c11 */ /* 0x000fe2000f8c08ff */
[----:B------:R2:W-:Y:S01]  /*1a90*/  STL [R1+0x38], R12 ;  /* 0x0000380c01007387 */ /* 0x0005e20000100800 */
[----:B------:R-:W-:Y:S01]  /*1aa0*/  LEA.HI.X.SX32 R111, R19, UR7, 0x1, P5 ;  /* 0x00000007136f7c11 */ /* 0x000fe2000a8f0eff */
[----:B------:R-:W-:Y:S01]  /*1ab0*/  IMAD R37, R37, UR4, RZ ;  /* 0x0000000425257c24 */ /* 0x000fe2000f8e02ff */
[C---:B------:R-:W-:Y:S01]  /*1ac0*/  LOP3.LUT R19, R0.reuse, 0x18, RZ, 0xfc, !PT ;  /* 0x0000001800137812 */ /* 0x040fe200078efcff */
[----:B------:R3:W-:Y:S01]  /*1ad0*/  STL [R1+0x1c], R10 ;  /* 0x00001c0a01007387 */ /* 0x0007e20000100800 */
[C---:B------:R-:W-:Y:S01]  /*1ae0*/  LOP3.LUT R18, R0.reuse, 0x16, RZ, 0xfc, !PT ;  /* 0x0000001600127812 */ /* 0x040fe200078efcff */
[----:B------:R-:W-:Y:S01]  /*1af0*/  UMOV UR4, URZ ;  /* 0x0000003f00047c82 */ /* 0x000fe20008000000 */
[----:B-1----:R-:W-:-:S02]  /*1b00*/  LOP3.LUT R13, R0, 0x14, RZ, 0xfc, !PT ;  /* 0x00000014000d7812 */ /* 0x002fc400078efcff */
[----:B------:R-:W-:Y:S02]  /*1b10*/  CS2R R38, SRZ ;  /* 0x0000000000267805 */ /* 0x000fe4000001ff00 */
[----:B------:R-:W-:Y:S02]  /*1b20*/  LEA.HI.X.SX32 R124, R8, UR7, 0x1, P6 ;  /* 0x00000007087c7c11 */ /* 0x000fe4000b0f0eff */
[----:B------:R-:W-:Y:S02]  /*1b30*/  CS2R R40, SRZ ;  /* 0x0000000000287805 */ /* 0x000fe4000001ff00 */
[C---:B--2---:R-:W-:Y:S02]  /*1b40*/  LOP3.LUT R12, R0.reuse, 0x12, RZ, 0xfc, !PT ;  /* 0x00000012000c7812 */ /* 0x044fe400078efcff */
[----:B------:R-:W-:Y:S02]  /*1b50*/  LOP3.LUT R8, R0, 0xa, RZ, 0xfc, !PT ;  /* 0x0000000a00087812 */ /* 0x000fe400078efcff */
[----:B---3--:R-:W-:-:S02]  /*1b60*/  LEA.HI.X.SX32 R10, R7, UR7, 0x1, P2 ;  /* 0x00000007070a7c11 */ /* 0x008fc400090f0eff */
[----:B------:R-:W-:Y:S02]  /*1b70*/  LEA.HI.X.SX32 R7, R9, UR7, 0x1, P1 ;  /* 0x0000000709077c11 */ /* 0x000fe400088f0eff */
[----:B------:R-:W-:Y:S01]  /*1b80*/  LEA R101, P1, R25, UR6, 0x1 ;  /* 0x0000000619657c11 */ /* 0x000fe2000f8208ff */
[----:B------:R1:W-:Y:S01]  /*1b90*/  STL [R1+0x44], R10 ;  /* 0x0000440a01007387 */ /* 0x0003e20000100800 */
[----:B------:R-:W-:Y:S02]  /*1ba0*/  LEA.HI.X.SX32 R9, R11, UR7, 0x1, P0 ;  /* 0x000000070b097c11 */ /* 0x000fe400080f0eff */
[----:B------:R-:W-:Y:S01]  /*1bb0*/  LEA.HI.X.SX32 R99, R25, UR7, 0x1, P1 ;  /* 0x0000000719637c11 */ /* 0x000fe200088f0eff */
[----:B------:R2:W-:Y:S01]  /*1bc0*/  STL [R1+0x3c], R7 ;  /* 0x00003c0701007387 */ /* 0x0005e20000100800 */
[----:B------:R-:W-:Y:S02]  /*1bd0*/  LOP3.LUT R11, R0, 0x10, RZ, 0xfc, !PT ;  /* 0x00000010000b7812 */ /* 0x000fe400078efcff */
[----:B------:R-:W-:-:S02]  /*1be0*/  CS2R R24, SRZ ;  /* 0x0000000000187805 */ /* 0x000fc4000001ff00 */
[----:B------:R-:W-:Y:S01]  /*1bf0*/  LEA R109, P3, R21, UR6, 0x1 ;  /* 0x00000006156d7c11 */ /* 0x000fe2000f8608ff */
[----:B------:R3:W-:Y:S01]  /*1c00*/  STL [R1+0x34], R9 ;  /* 0x0000340901007387 */ /* 0x0007e20000100800 */
[----:B------:R-:W-:Y:S02]  /*1c10*/  LEA R105, P2, R103, UR6, 0x1 ;  /* 0x0000000667697c11 */ /* 0x000fe4000f8408ff */
[----:B-1----:R-:W-:Y:S02]  /*1c20*/  LOP3.LUT R10, R0, 0xe, RZ, 0xfc, !PT ;  /* 0x0000000e000a7812 */ /* 0x002fe400078efcff */
[----:B------:R-:W-:Y:S02]  /*1c30*/  LEA.HI.X.SX32 R107, R21, UR7, 0x1, P3 ;  /* 0x00000007156b7c11 */ /* 0x000fe400098f0eff */
[----:B--2---:R-:W-:Y:S02]  /*1c40*/  LEA.HI.X.SX32 R7, R15, UR7, 0x1, P4 ;  /* 0x000000070f077c11 */ /* 0x004fe4000a0f0eff */
[----:B------:R-:W-:-:S02]  /*1c50*/  LEA R15, P1, R6, UR6, 0x1 ;  /* 0x00000006060f7c11 */ /* 0x000fc4000f8208ff */
[----:B---3--:R-:W-:Y:S01]  /*1c60*/  LOP3.LUT R9, R0, 0xc, RZ, 0xfc, !PT ;  /* 0x0000000c00097812 */ /* 0x008fe200078efcff */
[----:B------:R1:W-:Y:S01]  /*1c70*/  STL [R1+0x18], R7 ;  /* 0x0000180701007387 */ /* 0x0003e20000100800 */
[----:B------:R-:W-:Y:S02]  /*1c80*/  LEA.HI.X.SX32 R14, R6, UR7, 0x1, P1 ;  /* 0x00000007060e7c11 */ /* 0x000fe400088f0eff */
[----:B------:R-:W2:Y:S01]  /*1c90*/  LDC R6, c[0x0][0x238] ;  /* 0x00008e00ff067b82 */ /* 0x000ea20000000800 */
[----:B------:R-:W-:Y:S02]  /*1ca0*/  LEA.HI.X.SX32 R103, R103, UR7, 0x1, P2 ;  /* 0x0000000767677c11 */ /* 0x000fe400090f0eff */
[----:B------:R-:W-:Y:S02]  /*1cb0*/  LEA R97, P0, R27, UR6, 0x1 ;  /* 0x000000061b617c11 */ /* 0x000fe4000f8008ff */
[----:B------:R-:W-:Y:S02]  /*1cc0*/  LEA R93, P4, R29, UR6, 0x1 ;  /* 0x000000061d5d7c11 */ /* 0x000fe4000f8808ff */
[----:B-1----:R-:W-:-:S02]  /*1cd0*/  LOP3.LUT R7, R0, 0x8, RZ, 0xfc, !PT ;  /* 0x0000000800077812 */ /* 0x002fc400078efcff */
[----:B------:R-:W-:Y:S02]  /*1ce0*/  LEA R91, P6, R31, UR6, 0x1 ;  /* 0x000000061f5b7c11 */ /* 0x000fe4000f8c08ff */
[----:B0-----:R-:W-:Y:S02]  /*1cf0*/  LEA R89, P5, R33, UR6, 0x1 ;  /* 0x0000000621597c11 */ /* 0x001fe4000f8a08ff */
[----:B------:R-:W-:Y:S02]  /*1d00*/  LEA R23, P3, R35, UR6, 0x1 ;  /* 0x0000000623177c11 */ /* 0x000fe4000f8608ff */
[----:B------:R-:W-:Y:S01]  /*1d10*/  LEA R20, P2, R37, UR6, 0x1 ;  /* 0x0000000625147c11 */ /* 0x000fe2000f8408ff */
[----:B------:R-:W-:Y:S01]  /*1d20*/  UIADD3 UR6, UP0, UR14, 0x2, URZ ;  /* 0x000000020e067890 */ /* 0x000fe2000ff1e03f */
[----:B------:R-:W-:Y:S02]  /*1d30*/  LEA.HI.X.SX32 R95, R27, UR7, 0x1, P0 ;  /* 0x000000071b5f7c11 */ /* 0x000fe400080f0eff */
[----:B------:R-:W-:-:S02]  /*1d40*/  CS2R R26, SRZ ;  /* 0x00000000001a7805 */ /* 0x000fc4000001ff00 */
[----:B------:R-:W-:Y:S02]  /*1d50*/  LEA.HI.X.SX32 R92, R29, UR7, 0x1, P4 ;  /* 0x000000071d5c7c11 */ /* 0x000fe4000a0f0eff */
[----:B------:R-:W-:Y:S02]  /*1d60*/  CS2R R28, SRZ ;  /* 0x00000000001c7805 */ /* 0x000fe4000001ff00 */
[----:B------:R-:W-:Y:S02]  /*1d70*/  LEA.HI.X.SX32 R90, R31, UR7, 0x1, P6 ;  /* 0x000000071f5a7c11 */ /* 0x000fe4000b0f0eff */
[----:B------:R-:W-:Y:S02]  /*1d80*/  CS2R R30, SRZ ;  /* 0x00000000001e7805 */ /* 0x000fe4000001ff00 */
[----:B------:R-:W-:Y:S01]  /*1d90*/  LEA.HI.X.SX32 R88, R33, UR7, 0x1, P5 ;  /* 0x0000000721587c11 */ /* 0x000fe2000a8f0eff */
[-C--:B--2---:R-:W-:Y:S01]  /*1da0*/  IMAD R121, R77, R6.reuse, RZ ;  /* 0x000000064d797224 */ /* 0x084fe200078e02ff */
[----:B------:R-:W-:Y:S01]  /*1db0*/  LEA.HI.X.SX32 R22, R35, UR7, 0x1, P3 ;  /* 0x0000000723167c11 */ /* 0x000fe200098f0eff */
[-C--:B------:R-:W-:Y:S01]  /*1dc0*/  IMAD R123, R19, R6.reuse, RZ ;  /* 0x00000006137b7224 */ /* 0x080fe200078e02ff */
[----:B------:R-:W-:Y:S01]  /*1dd0*/  LEA.HI.X.SX32 R21, R37, UR7, 0x1, P2 ;  /* 0x0000000725157c11 */ /* 0x000fe200090f0eff */
[-C--:B------:R-:W-:Y:S01]  /*1de0*/  IMAD R121, R18, R6.reuse, RZ ;  /* 0x0000000612797224 */ /* 0x080fe200078e02ff */
[----:B------:R-:W-:Y:S01]  /*1df0*/  UIADD3.X UR7, UR4, 0x40000040, URZ, UP0, !UPT ;  /* 0x4000004004077890 */ /* 0x000fe200087fe43f */
[-C--:B------:R-:W-:Y:S01]  /*1e00*/  IMAD R19, R13, R6.reuse, RZ ;  /* 0x000000060d137224 */ /* 0x080fe200078e02ff */
[----:B------:R-:W-:Y:S01]  /*1e10*/  CS2R R32, SRZ ;  /* 0x0000000000207805 */ /* 0x000fe2000001ff00 */
[-C--:B------:R-:W-:Y:S01]  /*1e20*/  IMAD R18, R12, R6.reuse, RZ ;  /* 0x000000060c127224 */ /* 0x080fe200078e02ff */
[----:B------:R-:W-:Y:S01]  /*1e30*/  STL [R1+0x64], R121 ;  /* 0x0000647901007387 */ /* 0x000fe20000100800 */
        /* <DEDUP_REMOVED lines=21> */
[----:B------:R-:W-:Y:S01]  /*1f90*/  UIADD3.64 UR22, UR6, 0x2, URZ ;  /* 0x0000000206167897 */ /* 0x000fe2000fffe03f */
[-C--:B------:R-:W-:Y:S01]  /*1fa0*/  IMAD R7, R114, R6.reuse, RZ ;  /* 0x0000000672077224 */ /* 0x080fe200078e02ff */
[----:B------:R0:W-:Y:S01]  /*1fb0*/  STL [R1+0x4c], R8 ;  /* 0x00004c0801007387 */ /* 0x0001e20000100800 */
[-C--:B------:R-:W-:Y:S01]  /*1fc0*/  IMAD R9, R116, R6.reuse, RZ ;  /* 0x0000000674097224 */ /* 0x080fe200078e02ff */
[----:B------:R-:W-:Y:S01]  /*1fd0*/  UIADD3.64 UR10, UR6, 0x4, URZ ;  /* 0x00000004060a7897 */ /* 0x000fe2000fffe03f */
[----:B------:R-:W-:-:S02]  /*1fe0*/  IMAD R7, R110, R6, RZ ;  /* 0x000000066e077224 */ /* 0x000fc400078e02ff */
[-C--:B------:R-:W-:Y:S02]  /*1ff0*/  IMAD R9, R113, R6.reuse, RZ ;  /* 0x0000000671097224 */ /* 0x080fe400078e02ff */
[-C--:B------:R-:W-:Y:S02]  /*2000*/  IMAD R7, R106, R6.reuse, RZ ;  /* 0x000000066a077224 */ /* 0x080fe400078e02ff */
[-C--:B------:R-:W-:Y:S02]  /*2010*/  IMAD R9, R108, R6.reuse, RZ ;  /* 0x000000066c097224 */ /* 0x080fe400078e02ff */
[-C--:B0-----:R-:W-:Y:S02]  /*2020*/  IMAD R8, R0, R6.reuse, RZ ;  /* 0x0000000600087224 */ /* 0x081fe400078e02ff */
[-C--:B------:R-:W-:Y:S02]  /*2030*/  IMAD R8, R118, R6.reuse, RZ ;  /* 0x0000000676087224 */ /* 0x080fe400078e02ff */
[----:B------:R-:W-:-:S02]  /*2040*/  IMAD R8, R115, R6, RZ ;  /* 0x0000000673087224 */ /* 0x000fc400078e02ff */
[-C--:B------:R-:W-:Y:S02]  /*2050*/  IMAD R8, R112, R6.reuse, RZ ;  /* 0x0000000670087224 */ /* 0x080fe400078e02ff */
[-C--:B------:R-:W-:Y:S02]  /*2060*/  IMAD R8, R104, R6.reuse, RZ ;  /* 0x0000000668087224 */ /* 0x080fe400078e02ff */
[-C--:B------:R-:W-:Y:S02]  /*2070*/  IMAD R7, R102, R6.reuse, RZ ;  /* 0x0000000666077224 */ /* 0x080fe400078e02ff */
[-C--:B------:R-:W-:Y:S02]  /*2080*/  IMAD R9, R100, R6.reuse, RZ ;  /* 0x0000000664097224 */ /* 0x080fe400078e02ff */
[-C--:B------:R-:W-:Y:S01]  /*2090*/  IMAD R8, R98, R6.reuse, RZ ;  /* 0x0000000662087224 */ /* 0x080fe200078e02ff */
[----:B------:R-:W-:Y:S01]  /*20a0*/  LOP3.LUT R8, R4, 0x20, RZ, 0x3c, !PT ;  /* 0x0000002004087812 */ /* 0x000fe200078e3cff */
[-C--:B------:R-:W-:Y:S01]  /*20b0*/  IMAD R7, R96, R6.reuse, RZ ;  /* 0x0000000660077224 */ /* 0x080fe200078e02ff */
[----:B------:R-:W-:Y:S01]  /*20c0*/  LOP3.LUT R7, R4, 0x40, RZ, 0x3c, !PT ;  /* 0x0000004004077812 */ /* 0x000fe200078e3cff */
[----:B------:R-:W-:Y:S01]  /*20d0*/  IMAD R6, R94, R6, RZ ;  /* 0x000000065e067224 */ /* 0x000fe200078e02ff */
[----:B------:R-:W-:-:S07]  /*20e0*/  LOP3.LUT R6, R4, 0x60, RZ, 0x3c, !PT ;  /* 0x0000006004067812 */ /* 0x000fce00078e3cff */
.L_x_1:
[----:B------:R-:W0:Y:S01]  /*20f0*/  LDC R10, c[0x0][0x238] ;  /* 0x00008e00ff0a7b82 */ /* 0x000e220000000800 */
[C---:B------:R-:W-:Y:S01]  /*2100*/  LOP3.LUT R9, R0.reuse, 0x8, RZ, 0xfc, !PT ;  /* 0x0000000800097812 */ /* 0x040fe200078efcff */
[----:B------:R-:W-:Y:S01]  /*2110*/  STL [R1+0xc0], R111 ;  /* 0x0000c06f01007387 */ /* 0x000fe20000100800 */
[C---:B------:R-:W-:Y:S02]  /*2120*/  ISETP.GE.AND P0, PT, R0.reuse, UR17, PT ;  /* 0x0000001100007c0c */ /* 0x040fe4000bf06270 */
[----:B------:R-:W-:Y:S01]  /*2130*/  PRMT R94, RZ, 0x7610, R94 ;  /* 0x00007610ff5e7816 */ /* 0x000fe2000000005e */
[----:B------:R-:W-:Y:S01]  /*2140*/  STL [R1+0xbc], R125 ;  /* 0x0000bc7d01007387 */ /* 0x000fe20000100800 */
[----:B------:R-:W-:Y:S01]  /*2150*/  LOP3.LUT R8, R0, 0x8, RZ, 0xfc, !PT ;  /* 0x0000000800087812 */ /* 0x000fe200078efcff */
[----:B------:R-:W1:Y:S08]  /*2160*/  LDC R6, c[0x0][0x238] ;  /* 0x00008e00ff067b82 */ /* 0x000e700000000800 */
[----:B------:R-:W2:Y:S01]  /*2170*/  LDC R11, c[0x0][0x238] ;  /* 0x00008e00ff0b7b82 */ /* 0x000ea20000000800 */
[----:B------:R-:W-:Y:S01]  /*2180*/  ISETP.GE.AND P1, PT, R8, UR17, PT ;  /* 0x0000001108007c0c */ /* 0x000fe2000bf26270 */
[----:B------:R-:W-:Y:S01]  /*2190*/  STL [R1+0xb8], R124 ;  /* 0x0000b87c01007387 */ /* 0x000fe20000100800 */
[----:B0-----:R-:W-:Y:S01]  /*21a0*/  IMAD R9, R9, R10, RZ ;  /* 0x0000000a09097224 */ /* 0x001fe200078e02ff */
[----:B------:R-:W-:-:S04]  /*21b0*/  PRMT R96, RZ, 0x7610, R96 ;  /* 0x00007610ff607816 */ /* 0x000fc80000000060 */
[----:B------:R-:W0:Y:S01]  /*21c0*/  LDC R10, c[0x0][0x238] ;  /* 0x00008e00ff0a7b82 */ /* 0x000e220000000800 */
[C---:B-1----:R-:W-:Y:S01]  /*21d0*/  IMAD R6, R0.reuse, R6, RZ ;  /* 0x0000000600067224 */ /* 0x042fe200078e02ff */
[----:B------:R-:W-:Y:S01]  /*21e0*/  LOP3.LUT R8, R0, 0x10, RZ, 0xfc, !PT ;  /* 0x0000001000087812 */ /* 0x000fe200078efcff */
[----:B------:R-:W-:Y:S01]  /*21f0*/  STL [R1+0x74], R2 ;  /* 0x0000740201007387 */ /* 0x000fe20000100800 */
[----:B------:R-:W-:Y:S01]  /*2200*/  PRMT R98, RZ, 0x7610, R98 ;  /* 0x00007610ff627816 */ /* 0x000fe20000000062 */
[----:B------:R-:W-:Y:S01]  /*2210*/  IMAD.WIDE R6, R6, 0x2, R16 ;  /* 0x0000000206067825 */ /* 0x000fe200078e0210 */
[----:B------:R-:W-:Y:S01]  /*2220*/  PRMT R100, RZ, 0x7610, R100 ;  /* 0x00007610ff647816 */ /* 0x000fe20000000064 */
[----:B------:R-:W-:Y:S01]  /*2230*/  STL [R1+0x70], R5 ;  /* 0x0000700501007387 */ /* 0x000fe20000100800 */
[----:B------:R-:W-:Y:S01]  /*2240*/  PRMT R102, RZ, 0x7610, R102 ;  /* 0x00007610ff667816 */ /* 0x000fe20000000066 */
[----:B------:R-:W1:Y:S02]  /*2250*/  LDC R123, c[0x0][0x238] ;  /* 0x00008e00ff7b7b82 */ /* 0x000e640000000800 */
[----:B------:R3:W4:Y:S01]  /*2260*/  @!P0 LDG.E.U16 R94, desc[UR18][R6.64] ;  /* 0x00000012065e8981 */ /* 0x000722000c1e1500 */
[----:B------:R-:W-:-:S02]  /*2270*/  PRMT R104, RZ, 0x7610, R104 ;  /* 0x00007610ff687816 */ /* 0x000fc40000000068 */
[----:B------:R-:W-:Y:S01]  /*2280*/  PRMT R106, RZ, 0x7610, R106 ;  /* 0x00007610ff6a7816 */ /* 0x000fe2000000006a */
[----:B-----5:R-:W-:Y:S01]  /*2290*/  STL [R1+0x6c], R3 ;  /* 0x00006c0301007387 */ /* 0x020fe20000100800 */
[----:B---3--:R-:W-:Y:S01]  /*22a0*/  IMAD.WIDE R6, R9, 0x2, R16 ;  /* 0x0000000209067825 */ /* 0x008fe200078e0210 */
[C---:B------:R-:W-:Y:S02]  /*22b0*/  LOP3.LUT R9, R0.reuse, 0x10, RZ, 0xfc, !PT ;  /* 0x0000001000097812 */ /* 0x040fe400078efcff */
[----:B------:R-:W3:Y:S03]  /*22c0*/  LDL R13, [R1+0x50] ;  /* 0x00005000010d7983 */ /* 0x000ee60000100800 */
[----:B0-----:R-:W-:Y:S01]  /*22d0*/  IMAD R9, R9, R10, RZ ;  /* 0x0000000a09097224 */ /* 0x001fe200078e02ff */
[----:B------:R-:W-:Y:S01]  /*22e0*/  LOP3.LUT R10, R0, 0x18, RZ, 0xfc, !PT ;  /* 0x00000018000a7812 */ /* 0x000fe200078efcff */
[----:B------:R0:W4:Y:S04]  /*22f0*/  @!P1 LDG.E.U16 R96, desc[UR18][R6.64] ;  /* 0x0000001206609981 */ /* 0x000128000c1e1500 */
[----:B--2---:R-:W-:-:S02]  /*2300*/  IMAD R10, R10, R11, RZ ;  /* 0x0000000b0a0a7224 */ /* 0x004fc400078e02ff */
[----:B------:R-:W2:Y:S01]  /*2310*/  LDC R11, c[0x0][0x238] ;  /* 0x00008e00ff0b7b82 */ /* 0x000ea20000000800 */
[----:B------:R-:W-:Y:S01]  /*2320*/  ISETP.GE.AND P0, PT, R8, UR17, PT ;  /* 0x0000001108007c0c */ /* 0x000fe2000bf06270 */
[----:B0-----:R-:W-:Y:S01]  /*2330*/  IMAD.WIDE R6, R9, 0x2, R16 ;  /* 0x0000000209067825 */ /* 0x001fe200078e0210 */
[----:B------:R-:W-:-:S11]  /*2340*/  LOP3.LUT R8, R0, 0x18, RZ, 0xfc, !PT ;  /* 0x0000001800087812 */ /* 0x000fd600078efcff */
[----:B------:R0:W4:Y:S02]  /*2350*/  @!P0 LDG.E.U16 R98, desc[UR18][R6.64] ;  /* 0x0000001206628981 */ /* 0x000124000c1e1500 */
[----:B0-----:R-:W-:Y:S01]  /*2360*/  IMAD.WIDE R6, R10, 0x2, R16 ;  /* 0x000000020a067825 */ /* 0x001fe200078e0210 */
[----:B------:R-:W-:-:S05]  /*2370*/  LOP3.LUT R10, R0, 0x20, RZ, 0xfc, !PT ;  /* 0x00000020000a7812 */ /* 0x000fca00078efcff */
[----:B--2---:R-:W-:Y:S02]  /*2380*/  IMAD R10, R10, R11, RZ ;  /* 0x0000000b0a0a7224 */ /* 0x004fe400078e02ff */
[----:B------:R-:W0:Y:S01]  /*2390*/  LDC R11, c[0x0][0x238] ;  /* 0x00008e00ff0b7b82 */ /* 0x000e220000000800 */
[----:B------:R-:W-:Y:S02]  /*23a0*/  ISETP.GE.AND P1, PT, R8, UR17, PT ;  /* 0x0000001108007c0c */ /* 0x000fe4000bf26270 */
[----:B------:R-:W-:-:S11]  /*23b0*/  LOP3.LUT R9, R0, 0x20, RZ, 0xfc, !PT ;  /* 0x0000002000097812 */ /* 0x000fd600078efcff */
[----:B------:R2:W4:Y:S02]  /*23c0*/  @!P1 LDG.E.U16 R100, desc[UR18][R6.64] ;  /* 0x0000001206649981 */ /* 0x000524000c1e1500 */
[----:B--2---:R-:W-:Y:S01]  /*23d0*/  IMAD.WIDE R6, R10, 0x2, R16 ;  /* 0x000000020a067825 */ /* 0x004fe200078e0210 */
[----:B------:R-:W-:-:S05]  /*23e0*/  LOP3.LUT R10, R0, 0x28, RZ, 0xfc, !PT ;  /* 0x00000028000a7812 */ /* 0x000fca00078efcff */
[----:B0-----:R-:W-:Y:S02]  /*23f0*/  IMAD R10, R10, R11, RZ ;  /* 0x0000000b0a0a7224 */ /* 0x001fe400078e02ff */
[----:B------:R-:W0:Y:S01]  /*2400*/  LDC R11, c[0x0][0x238] ;  /* 0x00008e00ff0b7b82 */ /* 0x000e220000000800 */
[----:B------:R-:W-:Y:S02]  /*2410*/  ISETP.GE.AND P0, PT, R9, UR17, PT ;  /* 0x0000001109007c0c */ /* 0x000fe4000bf06270 */
[----:B------:R-:W-:-:S04]  /*2420*/  LOP3.LUT R9, R0, 0x28, RZ, 0xfc, !PT ;  /* 0x0000002800097812 */ /* 0x000fc800078efcff */
[----:B------:R-:W-:-:S07]  /*2430*/  ISETP.GE.AND P1, PT, R9, UR17, PT ;  /* 0x0000001109007c0c */ /* 0x000fce000bf26270 */
[----:B------:R2:W4:Y:S02]  /*2440*/  @!P0 LDG.E.U16 R102, desc[UR18][R6.64] ;  /* 0x0000001206668981 */ /* 0x000524000c1e1500 */
[----:B--2---:R-:W-:Y:S01]  /*2450*/  IMAD.WIDE R6, R10, 0x2, R16 ;  /* 0x000000020a067825 */ /* 0x004fe200078e0210 */
[----:B------:R-:W-:-:S04]  /*2460*/  LOP3.LUT R10, R0, 0x30, RZ, 0xfc, !PT ;  /* 0x00000030000a7812 */ /* 0x000fc800078efcff */
[----:B------:R2:W4:Y:S01]  /*2470*/  @!P1 LDG.E.U16 R104, desc[UR18][R6.64] ;  /* 0x0000001206689981 */ /* 0x000522000c1e1500 */
[----:B0-----:R-:W-:-:S04]  /*2480*/  IMAD R10, R10, R11, RZ ;  /* 0x0000000b0a0a7224 */ /* 0x001fc800078e02ff */
[----:B--2---:R-:W-:Y:S02]  /*2490*/  IMAD.WIDE R6, R10, 0x2, R16 ;  /* 0x000000020a067825 */ /* 0x004fe400078e0210 */
[----:B------:R-:W0:Y:S01]  /*24a0*/  LDC R10, c[0x0][0x238] ;  /* 0x00008e00ff0a7b82 */ /* 0x000e220000000800 */
[----:B------:R-:W-:-:S04]  /*24b0*/  LOP3.LUT R9, R0, 0x30, RZ, 0xfc, !PT ;  /* 0x0000003000097812 */ /* 0x000fc800078efcff */
[----:B------:R-:W-:Y:S02]  /*24c0*/  ISETP.GE.AND P0, PT, R9, UR17, PT ;  /* 0x0000001109007c0c */ /* 0x000fe4000bf06270 */
[----:B------:R-:W-:-:S04]  /*24d0*/  LOP3.LUT R9, R0, 0x38, RZ, 0xfc, !PT ;  /* 0x0000003800097812 */ /* 0x000fc800078efcff */
[----:B------:R-:W-:Y:S02]  /*24e0*/  ISETP.GE.AND P1, PT, R9, UR17, PT ;  /* 0x0000001109007c0c */ /* 0x000fe4000bf26270 */
[----:B------:R-:W-:Y:S02]  /*24f0*/  LOP3.LUT R8, R0, 0x2, RZ, 0xfc, !PT ;  /* 0x0000000200087812 */ /* 0x000fe400078efcff */
[----:B------:R-:W-:-:S03]  /*2500*/  PRMT R108, RZ, 0x7610, R108 ;  /* 0x00007610ff6c7816 */ /* 0x000fc6000000006c */
[----:B------:R2:W4:Y:S01]  /*2510*/  @!P0 LDG.E.U16 R106, desc[UR18][R6.64] ;  /* 0x00000012066a8981 */ /* 0x000522000c1e1500 */
[----:B------:R-:W-:Y:S01]  /*2520*/  ISETP.GE.AND P0, PT, R8, UR17, PT ;  /* 0x0000001108007c0c */ /* 0x000fe2000bf06270 */
[----:B0-----:R-:W-:Y:S01]  /*2530*/  IMAD R9, R9, R10, RZ ;  /* 0x0000000a09097224 */ /* 0x001fe200078e02ff */
[----:B------:R-:W-:Y:S01]  /*2540*/  LOP3.LUT R8, R0, 0xa, RZ, 0xfc, !PT ;  /* 0x0000000a00087812 */ /* 0x000fe200078efcff */
[----:B------:R-:W0:Y:S02]  /*2550*/  LDC R10, c[0x0][0x238] ;  /* 0x00008e00ff0a7b82 */ /* 0x000e240000000800 */
[----:B--2---:R-:W-:-:S05]  /*2560*/  IMAD.WIDE R6, R9, 0x2, R16 ;  /* 0x0000000209067825 */ /* 0x004fca00078e0210 */
[----:B------:R2:W4:Y:S01]  /*2570*/  @!P1 LDG.E.U16 R108, desc[UR18][R6.64] ;  /* 0x00000012066c9981 */ /* 0x000522000c1e1500 */
[----:B------:R-:W-:-:S03]  /*2580*/  ISETP.GE.AND P1, PT, R8, UR17, PT ;  /* 0x0000001108007c0c */ /* 0x000fc6000bf26270 */
[----:B------:R-:W3:Y:S01]  /*2590*/  LDL R8, [R1+0x4c] ;  /* 0x00004c0001087983 */ /* 0x000ee20000100800 */
[----:B------:R-:W-:Y:S02]  /*25a0*/  LOP3.LUT R9, R0, 0x2, RZ, 0xfc, !PT ;  /* 0x0000000200097812 */ /* 0x000fe400078efcff */
[----:B------:R-:W-:-:S03]  /*25b0*/  PRMT R110, RZ, 0x7610, R110 ;  /* 0x00007610ff6e7816 */ /* 0x000fc6000000006e */
[----:B0-----:R-:W-:-:S04]  /*25c0*/  IMAD R9, R9, R10, RZ ;  /* 0x0000000a09097224 */ /* 0x001fc800078e02ff */
[----:B--2---:R-:W-:-:S05]  /*25d0*/  IMAD.WIDE R6, R9, 0x2, R16 ;  /* 0x0000000209067825 */ /* 0x004fca00078e0210 */
[----:B------:R0:W2:Y:S01]  /*25e0*/  @!P0 LDG.E.U16 R110, desc[UR18][R6.64] ;  /* 0x00000012066e8981 */ /* 0x0000a2000c1e1500 */
[C---:B------:R-:W-:Y:S02]  /*25f0*/  LOP3.LUT R12, R0.reuse, 0x4, RZ, 0xfc, !PT ;  /* 0x00000004000c7812 */ /* 0x040fe400078efcff */
[C---:B------:R-:W-:Y:S02]  /*2600*/  LOP3.LUT R9, R0.reuse, 0xc, RZ, 0xfc, !PT ;  /* 0x0000000c00097812 */ /* 0x040fe400078efcff */
[C---:B0-----:R-:W-:Y:S02]  /*2610*/  LOP3.LUT R7, R0.reuse, 0x6, RZ, 0xfc, !PT ;  /* 0x0000000600077812 */ /* 0x041fe400078efcff */
[----:B------:R-:W-:Y:S02]  /*2620*/  LOP3.LUT R6, R0, 0x4, RZ, 0xfc, !PT ;  /* 0x0000000400067812 */ /* 0x000fe400078efcff */
[----:B------:R-:W-:Y:S02]  /*2630*/  ISETP.GE.AND P5, PT, R7, UR17, PT ;  /* 0x0000001107007c0c */ /* 0x000fe4000bfa6270 */
[----:B------:R-:W-:Y:S01]  /*2640*/  ISETP.GE.AND P4, PT, R6, UR17, PT ;  /* 0x0000001106007c0c */ /* 0x000fe2000bf86270 */
[----:B-1----:R-:W-:Y:S01]  /*2650*/  IMAD R12, R12, R123, RZ ;  /* 0x0000007b0c0c7224 */ /* 0x002fe200078e02ff */
[----:B------:R-:W-:Y:S01]  /*2660*/  ISETP.GE.AND P2, PT, R9, UR17, PT ;  /* 0x0000001109007c0c */ /* 0x000fe2000bf46270 */
[----:B------:R-:W4:Y:S01]  /*2670*/  LDL R123, [R1+0x58] ;  /* 0x00005800017b7983 */ /* 0x000f220000100800 */
[----:B------:R-:W-:-:S02]  /*2680*/  PRMT R119, RZ, 0x7610, R119 ;  /* 0x00007610ff777816 */ /* 0x000fc40000000077 */
[----:B------:R-:W-:Y:S01]  /*2690*/  LOP3.LUT R10, R0, 0xe, RZ, 0xfc, !PT ;  /* 0x0000000e000a7812 */ /* 0x000fe200078efcff */
[----:B------:R-:W-:Y:S01]  /*26a0*/  IMAD.WIDE R6, R12, 0x2, R16 ;  /* 0x000000020c067825 */ /* 0x000fe200078e0210 */
[----:B------:R-:W-:Y:S02]  /*26b0*/  PRMT R120, RZ, 0x7610, R120 ;  /* 0x00007610ff787816 */ /* 0x000fe40000000078 */
[----:B------:R-:W-:Y:S02]  /*26c0*/  ISETP.GE.AND P3, PT, R10, UR17, PT ;  /* 0x000000110a007c0c */ /* 0x000fe4000bf66270 */
[----:B------:R-:W2:Y:S04]  /*26d0*/  LDL R10, [R1+0x54] ;  /* 0x00005400010a7983 */ /* 0x000ea80000100800 */
[----:B------:R-:W4:Y:S01]  /*26e0*/  @!P4 LDG.E.U16 R120, desc[UR18][R6.64] ;  /* 0x000000120678c981 */ /* 0x000f22000c1e1500 */
[----:B---3--:R-:W-:-:S05]  /*26f0*/  IMAD.WIDE R8, R8, 0x2, R16 ;  /* 0x0000000208087825 */ /* 0x008fca00078e0210 */
[----:B------:R2:W3:Y:S01]  /*2700*/  @!P5 LDG.E.U16 R119, desc[UR18][R8.64] ;  /* 0x000000120877d981 */ /* 0x0004e2000c1e1500 */
[----:B------:R-:W-:-:S04]  /*2710*/  LOP3.LUT R11, R0, 0x12, RZ, 0xfc, !PT ;  /* 0x00000012000b7812 */ /* 0x000fc800078efcff */
[----:B------:R-:W-:Y:S01]  /*2720*/  ISETP.GE.AND P0, PT, R11, UR17, PT ;  /* 0x000000110b007c0c */ /* 0x000fe2000bf06270 */
[----:B--2---:R-:W-:-:S04]  /*2730*/  IMAD.WIDE R8, R10, 0x2, R16 ;  /* 0x000000020a087825 */ /* 0x004fc800078e0210 */
[----:B----4-:R-:W-:Y:S01]  /*2740*/  IMAD.WIDE R10, R123, 0x2, R16 ;  /* 0x000000027b0a7825 */ /* 0x010fe200078e0210 */
[----:B---3--:R0:W-:Y:S04]  /*2750*/  STL [R1+0x2c], R119 ;  /* 0x00002c7701007387 */ /* 0x0081e80000100800 */
[----:B0-----:R-:W2:Y:S04]  /*2760*/  LDL R119, [R1+0x5c] ;  /* 0x00005c0001777983 */ /* 0x001ea80000100800 */
[----:B------:R0:W-:Y:S04]  /*2770*/  STL [R1+0x30], R120 ;  /* 0x0000307801007387 */ /* 0x0001e80000100800 */
[----:B------:R-:W3:Y:S04]  /*2780*/  LDL R123, [R1+0x64] ;  /* 0x00006400017b7983 */ /* 0x000ee80000100800 */
[----:B0-----:R-:W4:Y:S01]  /*2790*/  LDL R120, [R1+0x60] ;  /* 0x0000600001787983 */ /* 0x001f220000100800 */
[----:B------:R-:W-:Y:S01]  /*27a0*/  PRMT R111, RZ, 0x7610, R111 ;  /* 0x00007610ff6f7816 */ /* 0x000fe2000000006f */
[----:B------:R-:W-:-:S05]  /*27b0*/  IMAD.WIDE R6, R13, 0x2, R16 ;  /* 0x000000020d067825 */ /* 0x000fca00078e0210 */
[----:B------:R0:W4:Y:S02]  /*27c0*/  @!P1 LDG.E.U16 R111, desc[UR18][R6.64] ;  /* 0x00000012066f9981 */ /* 0x000124000c1e1500 */
[----:B0-----:R-:W0:Y:S01]  /*27d0*/  S2R R7, SR_TID.X ;  /* 0x0000000000077919 */ /* 0x001e220000002100 */
[----:B------:R-:W-:-:S04]  /*27e0*/  LOP3.LUT R12, R0, 0x14, RZ, 0xfc, !PT ;  /* 0x00000014000c7812 */ /* 0x000fc800078efcff */
[----:B------:R-:W-:Y:S02]  /*27f0*/  ISETP.GE.AND P4, PT, R12, UR17, PT ;  /* 0x000000110c007c0c */ /* 0x000fe4000bf86270 */
[----:B------:R-:W-:Y:S02]  /*2800*/  LOP3.LUT R12, R0, 0x16, RZ, 0xfc, !PT ;  /* 0x00000016000c7812 */ /* 0x000fe400078efcff */
[----:B------:R-:W-:Y:S02]  /*2810*/  PRMT R124, RZ, 0x7610, R124 ;  /* 0x00007610ff7c7816 */ /* 0x000fe4000000007c */
[----:B------:R-:W-:Y:S02]  /*2820*/  ISETP.GE.AND P5, PT, R12, UR17, PT ;  /* 0x000000110c007c0c */ /* 0x000fe4000bfa6270 */
[----:B------:R-:W-:Y:S02]  /*2830*/  PRMT R125, RZ, 0x7610, R125 ;  /* 0x00007610ff7d7816 */ /* 0x000fe4000000007d */
[----:B------:R3:W4:Y:S01]  /*2840*/  @!P3 LDG.E.U16 R124, desc[UR18][R10.64] ;  /* 0x000000120a7cb981 */ /* 0x000722000c1e1500 */
[----:B------:R-:W-:-:S02]  /*2850*/  PRMT R2, RZ, 0x7610, R2 ;  /* 0x00007610ff027816 */ /* 0x000fc40000000002 */
[----:B------:R-:W-:Y:S01]  /*2860*/  PRMT R18, RZ, 0x7610, R18 ;  /* 0x00007610ff127816 */ /* 0x000fe20000000012 */
[----:B------:R4:W4:Y:S01]  /*2870*/  @!P2 LDG.E.U16 R125, desc[UR18][R8.64] ;  /* 0x00000012087da981 */ /* 0x000922000c1e1500 */
[----:B------:R-:W-:Y:S02]  /*2880*/  PRMT R121, RZ, 0x7610, R121 ;  /* 0x00007610ff797816 */ /* 0x000fe40000000079 */
[----:B0-----:R-:W-:-:S04]  /*2890*/  SHF.R.U32.HI R7, RZ, 0x8, R7 ;  /* 0x00000008ff077819 */ /* 0x001fc80000011607 */
[----:B------:R-:W-:-:S04]  /*28a0*/  SGXT.U32 R7, R7, 0x1 ;  /* 0x000000010707781a */ /* 0x000fc80000000000 */
[----:B------:R-:W-:-:S04]  /*28b0*/  LOP3.LUT R7, R7, 0x1c, RZ, 0xfc, !PT ;  /* 0x0000001c07077812 */ /* 0x000fc800078efcff */
[----:B------:R-:W-:Y:S01]  /*28c0*/  ISETP.GE.AND P1, PT, R7, UR17, PT ;  /* 0x0000001107007c0c */ /* 0x000fe2000bf26270 */
[----:B--2---:R-:W-:-:S05]  /*28d0*/  IMAD.WIDE R6, R119, 0x2, R16 ;  /* 0x0000000277067825 */ /* 0x004fca00078e0210 */
[----:B------:R-:W2:Y:S01]  /*28e0*/  @!P0 LDG.E.U16 R121, desc[UR18][R6.64] ;  /* 0x0000001206798981 */ /* 0x000ea2000c1e1500 */
[----:B---3--:R-:W-:-:S05]  /*28f0*/  IMAD.WIDE R10, R123, 0x2, R16 ;  /* 0x000000027b0a7825 */ /* 0x008fca00078e0210 */
[----:B------:R0:W3:Y:S01]  /*2900*/  @!P5 LDG.E.U16 R2, desc[UR18][R10.64] ;  /* 0x000000120a02d981 */ /* 0x0000e2000c1e1500 */
[----:B----4-:R-:W-:Y:S02]  /*2910*/  IMAD.WIDE R8, R120, 0x2, R16 ;  /* 0x0000000278087825 */ /* 0x010fe400078e0210 */
[----:B------:R-:W1:Y:S03]  /*2920*/  LDC R120, c[0x0][0x238] ;  /* 0x00008e00ff787b82 */ /* 0x000e660000000800 */
[----:B------:R-:W4:Y:S01]  /*2930*/  @!P4 LDG.E.U16 R18, desc[UR18][R8.64] ;  /* 0x000000120812c981 */ /* 0x000f22000c1e1500 */
[----:B------:R-:W1:Y:S01]  /*2940*/  S2R R119, SR_TID.X ;  /* 0x0000000000777919 */ /* 0x000e620000002100 */
[----:B------:R-:W-:-:S03]  /*2950*/  LOP3.LUT R13, R0, 0x1a, RZ, 0xfc, !PT ;  /* 0x0000001a000d7812 */ /* 0x000fc600078efcff */
[----:B0-----:R-:W0:Y:S01]  /*2960*/  LDC R11, c[0x0][0x238] ;  /* 0x00008e00ff0b7b82 */ /* 0x001e220000000800 */
[----:B------:R-:W-:Y:S02]  /*2970*/  ISETP.GE.AND P6, PT, R13, UR17, PT ;  /* 0x000000110d007c0c */ /* 0x000fe4000bfc6270 */
[----:B------:R-:W-:Y:S02]  /*2980*/  PRMT R118, RZ, 0x7610, R118 ;  /* 0x00007610ff767816 */ /* 0x000fe40000000076 */
[----:B-1----:R-:W-:-:S04]  /*2990*/  SHF.R.U32.HI R119, RZ, 0x8, R119 ;  /* 0x00000008ff777819 */ /* 0x002fc80000011677 */
[----:B------:R-:W-:-:S04]  /*29a0*/  SGXT.U32 R119, R119, 0x1 ;  /* 0x000000017777781a */ /* 0x000fc80000000000 */
[----:B------:R-:W-:-:S05]  /*29b0*/  LOP3.LUT R119, R119, 0x1a, RZ, 0xfc, !PT ;  /* 0x0000001a77777812 */ /* 0x000fca00078efcff */
[----:B------:R-:W-:-:S04]  /*29c0*/  IMAD R119, R119, R120, RZ ;  /* 0x0000007877777224 */ /* 0x000fc800078e02ff */
[----:B------:R-:W-:-:S05]  /*29d0*/  IMAD.WIDE R6, R119, 0x2, R16 ;  /* 0x0000000277067825 */ /* 0x000fca00078e0210 */
[----:B------:R1:W2:Y:S01]  /*29e0*/  @!P6 LDG.E.U16 R118, desc[UR18][R6.64] ;  /* 0x000000120676e981 */ /* 0x0002a2000c1e1500 */
[----:B------:R-:W0:Y:S03]  /*29f0*/  S2R R119, SR_TID.X ;  /* 0x0000000000777919 */ /* 0x000e260000002100 */
[----:B------:R1:W-:Y:S01]  /*2a00*/  STL [R1+0x28], R111 ;  /* 0x0000286f01007387 */ /* 0x0003e20000100800 */
[----:B------:R-:W-:Y:S01]  /*2a10*/  PRMT R19, RZ, 0x7610, R19 ;  /* 0x00007610ff137816 */ /* 0x000fe20000000013 */
[----:B-1----:R-:W1:Y:S02]  /*2a20*/  LDC R7, c[0x0][0x238] ;  /* 0x00008e00ff077b82 */ /* 0x002e640000000800 */
[----:B------:R-:W2:Y:S04]  /*2a30*/  LDL.LU R111, [R1+0xc0] ;  /* 0x0000c000016f7983 */ /* 0x000ea80000300800 */
[----:B------:R0:W-:Y:S04]  /*2a40*/  STL [R1+0x24], R125 ;  /* 0x0000247d01007387 */ /* 0x0001e80000100800 */
[----:B0-----:R-:W2:Y:S04]  /*2a50*/  LDL.LU R125, [R1+0xbc] ;  /* 0x0000bc00017d7983 */ /* 0x001ea80000300800 */
[----:B------:R0:W-:Y:S04]  /*2a60*/  STL [R1+0x20], R124 ;  /* 0x0000207c01007387 */ /* 0x0001e80000100800 */
[----:B0-----:R-:W2:Y:S01]  /*2a70*/  LDL.LU R124, [R1+0xb8] ;  /* 0x0000b800017c7983 */ /* 0x001ea20000300800 */
[----:B------:R-:W-:-:S04]  /*2a80*/  SHF.R.U32.HI R120, RZ, 0x8, R119 ;  /* 0x00000008ff787819 */ /* 0x000fc80000011677 */
[----:B------:R-:W-:-:S04]  /*2a90*/  SGXT.U32 R120, R120, 0x1 ;  /* 0x000000017878781a */ /* 0x000fc80000000000 */
[----:B------:R-:W-:Y:S01]  /*2aa0*/  LOP3.LUT R120, R120, 0x1c, RZ, 0xfc, !PT ;  /* 0x0000001c78787812 */ /* 0x000fe200078efcff */
[----:B---3--:R-:W-:Y:S04]  /*2ab0*/  STL [R1+0x78], R2 ;  /* 0x0000780201007387 */ /* 0x008fe80000100800 */
[----:B----4-:R-:W-:Y:S04]  /*2ac0*/  STL [R1+0x10], R18 ;  /* 0x0000101201007387 */ /* 0x010fe80000100800 */
[----:B--2---:R0:W-:Y:S02]  /*2ad0*/  STL [R1+0x14], R121 ;  /* 0x0000147901007387 */ /* 0x0041e40000100800 */
[----:B0-----:R-:W0:Y:S02]  /*2ae0*/  LDC R121, c[0x0][0x238] ;  /* 0x00008e00ff797b82 */ /* 0x001e240000000800 */
[----:B0-----:R-:W-:-:S04]  /*2af0*/  IMAD R120, R120, R121, RZ ;  /* 0x0000007978787224 */ /* 0x001fc800078e02ff */
[----:B------:R-:W-:-:S05]  /*2b00*/  IMAD.WIDE R8, R120, 0x2, R16 ;  /* 0x0000000278087825 */ /* 0x000fca00078e0210 */
[----:B------:R0:W2:Y:S01]  /*2b10*/  @!P1 LDG.E.U16 R19, desc[UR18][R8.64] ;  /* 0x0000001208139981 */ /* 0x0000a2000c1e1500 */
[----:B------:R-:W-:-:S04]  /*2b20*/  SHF.R.U32.HI R18, RZ, 0x8, R119 ;  /* 0x00000008ff127819 */ /* 0x000fc80000011677 */
[----:B------:R-:W-:-:S04]  /*2b30*/  SGXT.U32 R18, R18, 0x1 ;  /* 0x000000011212781a */ /* 0x000fc80000000000 */
[----:B------:R-:W-:Y:S01]  /*2b40*/  LOP3.LUT R18, R18, 0x1e, RZ, 0xfc, !PT ;  /* 0x0000001e12127812 */ /* 0x000fe200078efcff */
[----:B------:R3:W-:Y:S03]  /*2b50*/  STL [R1+0xc], R118 ;  /* 0x00000c7601007387 */ /* 0x0007e60000100800 */
[----:B------:R-:W-:Y:S02]  /*2b60*/  ISETP.GE.AND P0, PT, R18, UR17, PT ;  /* 0x0000001112007c0c */ /* 0x000fe4000bf06270 */
[--C-:B------:R-:W-:Y:S02]  /*2b70*/  SHF.R.U32.HI R18, RZ, 0x8, R119.reuse ;  /* 0x00000008ff127819 */ /* 0x100fe40000011677 */
[--C-:B---3--:R-:W-:Y:S02]  /*2b80*/  SHF.R.U32.HI R118, RZ, 0x8, R119.reuse ;  /* 0x00000008ff767819 */ /* 0x108fe40000011677 */
[----:B------:R-:W-:-:S04]  /*2b90*/  SHF.R.U32.HI R119, RZ, 0x8, R119 ;  /* 0x00000008ff777819 */ /* 0x000fc80000011677 */
[----:B------:R-:W-:-:S04]  /*2ba0*/  SGXT.U32 R119, R119, 0x1 ;  /* 0x000000017777781a */ /* 0x000fc80000000000 */
[----:B------:R-:W-:-:S04]  /*2bb0*/  LOP3.LUT R119, R119, 0x22, RZ, 0xfc, !PT ;  /* 0x0000002277777812 */ /* 0x000fc800078efcff */
[----:B------:R-:W-:Y:S02]  /*2bc0*/  ISETP.GE.AND P2, PT, R119, UR17, PT ;  /* 0x0000001177007c0c */ /* 0x000fe4000bf46270 */
[----:B------:R-:W3:Y:S01]  /*2bd0*/  S2R R119, SR_TID.X ;  /* 0x0000000000777919 */ /* 0x000ee20000002100 */
[----:B------:R-:W-:-:S04]  /*2be0*/  SGXT.U32 R118, R118, 0x1 ;  /* 0x000000017676781a */ /* 0x000fc80000000000 */
[----:B------:R-:W-:-:S04]  /*2bf0*/  LOP3.LUT R118, R118, 0x24, RZ, 0xfc, !PT ;  /* 0x0000002476767812 */ /* 0x000fc800078efcff */
[----:B------:R-:W-:Y:S02]  /*2c00*/  ISETP.GE.AND P3, PT, R118, UR17, PT ;  /* 0x0000001176007c0c */ /* 0x000fe4000bf66270 */
[----:B------:R-:W4:Y:S01]  /*2c10*/  LDC R118, c[0x0][0x238] ;  /* 0x00008e00ff767b82 */ /* 0x000f220000000800 */
[----:B------:R-:W-:Y:S02]  /*2c20*/  PRMT R5, RZ, 0x7610, R5 ;  /* 0x00007610ff057816 */ /* 0x000fe40000000005 */
[----:B------:R-:W-:Y:S02]  /*2c30*/  PRMT R13, RZ, 0x7610, R13 ;  /* 0x00007610ff0d7816 */ /* 0x000fe4000000000d */
[--C-:B---3--:R-:W-:Y:S02]  /*2c40*/  SHF.R.U32.HI R6, RZ, 0x8, R119.reuse ;  /* 0x00000008ff067819 */ /* 0x108fe40000011677 */
[----:B------:R-:W-:Y:S02]  /*2c50*/  SHF.R.U32.HI R10, RZ, 0x8, R119 ;  /* 0x00000008ff0a7819 */ /* 0x000fe40000011677 */
[----:B------:R-:W-:-:S02]  /*2c60*/  SGXT.U32 R6, R6, 0x1 ;  /* 0x000000010606781a */ /* 0x000fc40000000000 */
[----:B------:R-:W-:Y:S02]  /*2c70*/  SGXT.U32 R10, R10, 0x1 ;  /* 0x000000010a0a781a */ /* 0x000fe40000000000 */
[----:B------:R-:W-:Y:S02]  /*2c80*/  LOP3.LUT R6, R6, 0x1e, RZ, 0xfc, !PT ;  /* 0x0000001e06067812 */ /* 0x000fe400078efcff */
[----:B------:R-:W-:-:S03]  /*2c90*/  LOP3.LUT R10, R10, 0x22, RZ, 0xfc, !PT ;  /* 0x000000220a0a7812 */ /* 0x000fc600078efcff */
[----:B-1----:R-:W-:Y:S02]  /*2ca0*/  IMAD R6, R6, R7, RZ ;  /* 0x0000000706067224 */ /* 0x002fe400078e02ff */
[----:B------:R-:W-:Y:S02]  /*2cb0*/  IMAD R10, R10, R11, RZ ;  /* 0x0000000b0a0a7224 */ /* 0x000fe400078e02ff */
[----:B------:R-:W-:-:S04]  /*2cc0*/  IMAD.WIDE R6, R6, 0x2, R16 ;  /* 0x0000000206067825 */ /* 0x000fc800078e0210 */
[----:B0-----:R-:W-:Y:S01]  /*2cd0*/  IMAD.WIDE R8, R10, 0x2, R16 ;  /* 0x000000020a087825 */ /* 0x001fe200078e0210 */
[----:B------:R-:W3:Y:S04]  /*2ce0*/  @!P0 LDG.E.U16 R5, desc[UR18][R6.64] ;  /* 0x0000001206058981 */ /* 0x000ee8000c1e1500 */
[----:B------:R-:W3:Y:S01]  /*2cf0*/  @!P2 LDG.E.U16 R13, desc[UR18][R8.64] ;  /* 0x00000012080da981 */ /* 0x000ee2000c1e1500 */
[----:B------:R-:W-:-:S03]  /*2d00*/  PRMT R12, RZ, 0x7610, R12 ;  /* 0x00007610ff0c7816 */ /* 0x000fc6000000000c */
[----:B--2---:R0:W-:Y:S02]  /*2d10*/  STL [R1+0x8], R19 ;  /* 0x0000081301007387 */ /* 0x0041e40000100800 */
[----:B0-----:R-:W-:-:S04]  /*2d20*/  SHF.R.U32.HI R19, RZ, 0x8, R119 ;  /* 0x00000008ff137819 */ /* 0x001fc80000011677 */
[----:B------:R-:W-:-:S04]  /*2d30*/  SGXT.U32 R19, R19, 0x1 ;  /* 0x000000011313781a */ /* 0x000fc80000000000 */
[----:B------:R-:W-:-:S05]  /*2d40*/  LOP3.LUT R19, R19, 0x24, RZ, 0xfc, !PT ;  /* 0x0000002413137812 */ /* 0x000fca00078efcff */
[----:B----4-:R-:W-:-:S04]  /*2d50*/  IMAD R19, R19, R118, RZ ;  /* 0x0000007613137224 */ /* 0x010fc800078e02ff */
[----:B------:R-:W-:Y:S01]  /*2d60*/  IMAD.WIDE R10, R19, 0x2, R16 ;  /* 0x00000002130a7825 */ /* 0x000fe200078e0210 */
[----:B------:R-:W-:Y:S01]  /*2d70*/  SGXT.U32 R18, R18, 0x1 ;  /* 0x000000011212781a */ /* 0x000fe20000000000 */
[----:B------:R-:W0:Y:S03]  /*2d80*/  LDC R19, c[0x0][0x238] ;  /* 0x00008e00ff137b82 */ /* 0x000e260000000800 */
[----:B------:R1:W2:Y:S01]  /*2d90*/  @!P3 LDG.E.U16 R12, desc[UR18][R10.64] ;  /* 0x000000120a0cb981 */ /* 0x0002a2000c1e1500 */
[----:B------:R-:W-:-:S04]  /*2da0*/  LOP3.LUT R18, R18, 0x26, RZ, 0xfc, !PT ;  /* 0x0000002612127812 */ /* 0x000fc800078efcff */
[----:B------:R-:W-:Y:S02]  /*2db0*/  ISETP.GE.AND P1, PT, R18, UR17, PT ;  /* 0x0000001112007c0c */ /* 0x000fe4000bf26270 */
[----:B------:R-:W-:Y:S02]  /*2dc0*/  SHF.R.U32.HI R18, RZ, 0x8, R119 ;  /* 0x00000008ff127819 */ /* 0x000fe40000011677 */
[----:B------:R-:W-:Y:S01]  /*2dd0*/  PRMT R3, RZ, 0x7610, R3 ;  /* 0x00007610ff037816 */ /* 0x000fe20000000003 */
[----:B-1----:R-:W1:Y:S01]  /*2de0*/  LDC R11, c[0x0][0x238] ;  /* 0x00008e00ff0b7b82 */ /* 0x002e620000000800 */
[----:B------:R-:W-:-:S04]  /*2df0*/  SGXT.U32 R18, R18, 0x1 ;  /* 0x000000011212781a */ /* 0x000fc80000000000 */
[----:B------:R-:W-:-:S04]  /*2e00*/  LOP3.LUT R18, R18, 0x2a, RZ, 0xfc, !PT ;  /* 0x0000002a12127812 */ /* 0x000fc800078efcff */
[----:B------:R-:W-:Y:S02]  /*2e10*/  ISETP.GE.AND P4, PT, R18, UR17, PT ;  /* 0x0000001112007c0c */ /* 0x000fe4000bf86270 */
[----:B------:R-:W4:Y:S01]  /*2e20*/  S2R R18, SR_TID.X ;  /* 0x0000000000127919 */ /* 0x000f220000002100 */
[----:B---3--:R-:W-:Y:S04]  /*2e30*/  STL [R1+0x7c], R5 ;  /* 0x00007c0501007387 */ /* 0x008fe80000100800 */
[----:B------:R3:W-:Y:S02]  /*2e40*/  STL [R1+0x4], R13 ;  /* 0x0000040d01007387 */ /* 0x0007e40000100800 */
[----:B---3--:R-:W3:Y:S01]  /*2e50*/  LDC R13, c[0x0][0x238] ;  /* 0x00008e00ff0d7b82 */ /* 0x008ee20000000800 */
[----:B------:R-:W-:Y:S01]  /*2e60*/  PRMT R2, RZ, 0x7610, R2 ;  /* 0x00007610ff027816 */ /* 0x000fe20000000002 */
[----:B--2---:R4:W-:Y:S02]  /*2e70*/  STL [R1], R12 ;  /* 0x0000000c01007387 */ /* 0x0049e40000100800 */
[----:B----4-:R-:W-:-:S04]  /*2e80*/  SHF.R.U32.HI R12, RZ, 0x8, R18 ;  /* 0x00000008ff0c7819 */ /* 0x010fc80000011612 */
[----:B------:R-:W-:-:S04]  /*2e90*/  SGXT.U32 R12, R12, 0x1 ;  /* 0x000000010c0c781a */ /* 0x000fc80000000000 */
[----:B------:R-:W-:-:S05]  /*2ea0*/  LOP3.LUT R12, R12, 0x26, RZ, 0xfc, !PT ;  /* 0x000000260c0c7812 */ /* 0x000fca00078efcff */
[----:B---3--:R-:W-:Y:S01]  /*2eb0*/  IMAD R12, R12, R13, RZ ;  /* 0x0000000d0c0c7224 */ /* 0x008fe200078e02ff */
[----:B------:R-:W-:-:S03]  /*2ec0*/  SHF.R.U32.HI R13, RZ, 0x8, R18 ;  /* 0x00000008ff0d7819 */ /* 0x000fc60000011612 */
[----:B------:R-:W-:Y:S01]  /*2ed0*/  IMAD.WIDE R6, R12, 0x2, R16 ;  /* 0x000000020c067825 */ /* 0x000fe200078e0210 */
[--C-:B------:R-:W-:Y:S02]  /*2ee0*/  SHF.R.U32.HI R12, RZ, 0x8, R18.reuse ;  /* 0x00000008ff0c7819 */ /* 0x100fe40000011612 */
[----:B------:R-:W-:Y:S02]  /*2ef0*/  SHF.R.U32.HI R18, RZ, 0x8, R18 ;  /* 0x00000008ff127819 */ /* 0x000fe40000011612 */
[----:B------:R2:W3:Y:S02]  /*2f00*/  @!P1 LDG.E.U16 R3, desc[UR18][R6.64] ;  /* 0x0000001206039981 */ /* 0x0004e4000c1e1500 */
[----:B------:R-:W-:-:S04]  /*2f10*/  SGXT.U32 R18, R18, 0x1 ;  /* 0x000000011212781a */ /* 0x000fc80000000000 */
[----:B------:R-:W-:-:S05]  /*2f20*/  LOP3.LUT R18, R18, 0x2a, RZ, 0xfc, !PT ;  /* 0x0000002a12127812 */ /* 0x000fca00078efcff */
[----:B0-----:R-:W-:Y:S01]  /*2f30*/  IMAD R18, R18, R19, RZ ;  /* 0x0000001312127224 */ /* 0x001fe200078e02ff */
[----:B------:R-:W-:Y:S01]  /*2f40*/  SGXT.U32 R12, R12, 0x1 ;  /* 0x000000010c0c781a */ /* 0x000fe20000000000 */
[----:B------:R-:W0:Y:S02]  /*2f50*/  LDC R19, c[0x0][0x238] ;  /* 0x00008e00ff137b82 */ /* 0x000e240000000800 */
[----:B------:R-:W-:-:S05]  /*2f60*/  IMAD.WIDE R8, R18, 0x2, R16 ;  /* 0x0000000212087825 */ /* 0x000fca00078e0210 */
[----:B------:R4:W3:Y:S01]  /*2f70*/  @!P4 LDG.E.U16 R2, desc[UR18][R8.64] ;  /* 0x000000120802c981 */ /* 0x0008e2000c1e1500 */
[----:B------:R-:W1:Y:S01]  /*2f80*/  S2R R18, SR_TID.X ;  /* 0x0000000000127919 */ /* 0x000e620000002100 */
[----:B------:R-:W-:-:S04]  /*2f90*/  LOP3.LUT R12, R12, 0x2e, RZ, 0xfc, !PT ;  /* 0x0000002e0c0c7812 */ /* 0x000fc800078efcff */
[----:B------:R-:W-:Y:S02]  /*2fa0*/  ISETP.GE.AND P2, PT, R12, UR17, PT ;  /* 0x000000110c007c0c */ /* 0x000fe4000bf46270 */
[----:B-1----:R-:W-:-:S04]  /*2fb0*/  SHF.R.U32.HI R12, RZ, 0x8, R18 ;  /* 0x00000008ff0c7819 */ /* 0x002fc80000011612 */
[----:B------:R-:W-:-:S04]  /*2fc0*/  SGXT.U32 R12, R12, 0x1 ;  /* 0x000000010c0c781a */ /* 0x000fc80000000000 */
[----:B------:R-:W-:-:S04]  /*2fd0*/  LOP3.LUT R12, R12, 0x32, RZ, 0xfc, !PT ;  /* 0x000000320c0c7812 */ /* 0x000fc800078efcff */
[----:B------:R-:W-:Y:S02]  /*2fe0*/  ISETP.GE.AND P1, PT, R12, UR17, PT ;  /* 0x000000110c007c0c */ /* 0x000fe4000bf26270 */
[--C-:B------:R-:W-:Y:S02]  /*2ff0*/  SHF.R.U32.HI R12, RZ, 0x8, R18.reuse ;  /* 0x00000008ff0c7819 */ /* 0x100fe40000011612 */
[----:B------:R-:W-:-:S04]  /*3000*/  SHF.R.U32.HI R18, RZ, 0x8, R18 ;  /* 0x00000008ff127819 */ /* 0x000fc80000011612 */
[----:B------:R-:W-:-:S04]  /*3010*/  SGXT.U32 R18, R18, 0x1 ;  /* 0x000000011212781a */ /* 0x000fc80000000000 */
[----:B------:R-:W-:Y:S02]  /*3020*/  LOP3.LUT R18, R18, 0x2c, RZ, 0xfc, !PT ;  /* 0x0000002c12127812 */ /* 0x000fe400078efcff */
[----:B------:R-:W-:-:S03]  /*3030*/  SGXT.U32 R13, R13, 0x1 ;  /* 0x000000010d0d781a */ /* 0x000fc60000000000 */
[----:B0-----:R-:W-:Y:S01]  /*3040*/  IMAD R18, R18, R19, RZ ;  /* 0x0000001312127224 */ /* 0x001fe200078e02ff */
[----:B------:R-:W-:-:S03]  /*3050*/  LOP3.LUT R13, R13, 0x2c, RZ, 0xfc, !PT ;  /* 0x0000002c0d0d7812 */ /* 0x000fc600078efcff */
[----:B--2---:R-:W-:Y:S02]  /*3060*/  IMAD.WIDE R6, R18, 0x2, R16 ;  /* 0x0000000212067825 */ /* 0x004fe400078e0210 */
[----:B------:R-:W0:Y:S01]  /*3070*/  S2R R18, SR_TID.X ;  /* 0x0000000000127919 */ /* 0x000e220000002100 */
[----:B------:R-:W-:Y:S02]  /*3080*/  ISETP.GE.AND P0, PT, R13, UR17, PT ;  /* 0x000000110d007c0c */ /* 0x000fe4000bf06270 */
[----:B------:R-:W1:Y:S01]  /*3090*/  LDC R13, c[0x0][0x238] ;  /* 0x00008e00ff0d7b82 */ /* 0x000e620000000800 */
[----:B------:R-:W-:-:S04]  /*30a0*/  SGXT.U32 R12, R12, 0x1 ;  /* 0x000000010c0c781a */ /* 0x000fc80000000000 */
[----:B------:R-:W-:Y:S02]  /*30b0*/  LOP3.LUT R12, R12, 0x2e, RZ, 0xfc, !PT ;  /* 0x0000002e0c0c7812 */ /* 0x000fe400078efcff */
[----:B------:R-:W-:-:S06]  /*30c0*/  PRMT R5, RZ, 0x7610, R5 ;  /* 0x00007610ff057816 */ /* 0x000fcc0000000005 */
[----:B------:R-:W2:Y:S01]  /*30d0*/  @!P0 LDG.E.U16 R5, desc[UR18][R6.64] ;  /* 0x0000001206058981 */ /* 0x000ea2000c1e1500 */
[----:B-1----:R-:W-:Y:S02]  /*30e0*/  IMAD R12, R12, R13, RZ ;  /* 0x0000000d0c0c7224 */ /* 0x002fe400078e02ff */
[----:B------:R-:W1:Y:S02]  /*30f0*/  LDC R13, c[0x0][0x238] ;  /* 0x00008e00ff0d7b82 */ /* 0x000e640000000800 */
[----:B----4-:R-:W-:Y:S01]  /*3100*/  IMAD.WIDE R8, R12, 0x2, R16 ;  /* 0x000000020c087825 */ /* 0x010fe200078e0210 */
[--C-:B0-----:R-:W-:Y:S02]  /*3110*/  SHF.R.U32.HI R12, RZ, 0x8, R18.reuse ;  /* 0x00000008ff0c7819 */ /* 0x101fe40000011612 */
[----:B------:R-:W-:-:S04]  /*3120*/  SHF.R.U32.HI R18, RZ, 0x8, R18 ;  /* 0x00000008ff127819 */ /* 0x000fc80000011612 */
[----:B------:R-:W-:-:S04]  /*3130*/  SGXT.U32 R18, R18, 0x1 ;  /* 0x000000011212781a */ /* 0x000fc80000000000 */
[----:B------:R-:W-:-:S04]  /*3140*/  LOP3.LUT R18, R18, 0x34, RZ, 0xfc, !PT ;  /* 0x0000003412127812 */ /* 0x000fc800078efcff */
[----:B------:R-:W-:Y:S02]  /*3150*/  ISETP.GE.AND P0, PT, R18, UR17, PT ;  /* 0x0000001112007c0c */ /* 0x000fe4000bf06270 */
[----:B------:R-:W0:Y:S01]  /*3160*/  S2R R18, SR_TID.X ;  /* 0x0000000000127919 */ /* 0x000e220000002100 */
[----:B------:R-:W-:-:S04]  /*3170*/  SGXT.U32 R12, R12, 0x1 ;  /* 0x000000010c0c781a */ /* 0x000fc80000000000 */
[----:B------:R-:W-:-:S05]  /*3180*/  LOP3.LUT R12, R12, 0x32, RZ, 0xfc, !PT ;  /* 0x000000320c0c7812 */ /* 0x000fca00078efcff */
[----:B-1----:R-:W-:Y:S02]  /*3190*/  IMAD R12, R12, R13, RZ ;  /* 0x0000000d0c0c7224 */ /* 0x002fe400078e02ff */
[----:B------:R-:W1:Y:S01]  /*31a0*/  LDC R13, c[0x0][0x238] ;  /* 0x00008e00ff0d7b82 */ /* 0x000e620000000800 */
[----:B------:R-:W-:-:S06]  /*31b0*/  PRMT R0, RZ, 0x7610, R0 ;  /* 0x00007610ff007816 */ /* 0x000fcc0000000000 */
[----:B------:R4:W2:Y:S02]  /*31c0*/  @!P2 LDG.E.U16 R0, desc[UR18][R8.64] ;  /* 0x000000120800a981 */ /* 0x0008a4000c1e1500 */
[----:B----4-:R-:W-:Y:S01]  /*31d0*/  IMAD.WIDE R8, R12, 0x2, R16 ;  /* 0x000000020c087825 */ /* 0x010fe200078e0210 */
[----:B0-----:R-:W-:-:S04]  /*31e0*/  SHF.R.U32.HI R12, RZ, 0x8, R18 ;  /* 0x00000008ff0c7819 */ /* 0x001fc80000011612 */
[----:B------:R-:W-:Y:S02]  /*31f0*/  SGXT.U32 R12, R12, 0x1 ;  /* 0x000000010c0c781a */ /* 0x000fe40000000000 */
[----:B------:R-:W-:Y:S02]  /*3200*/  SHF.R.U32.HI R10, RZ, 0x8, R18 ;  /* 0x00000008ff0a7819 */ /* 0x000fe40000011612 */
[----:B------:R-:W-:Y:S02]  /*3210*/  LOP3.LUT R12, R12, 0x34, RZ, 0xfc, !PT ;  /* 0x000000340c0c7812 */ /* 0x000fe400078efcff */
[----:B------:R-:W-:Y:S01]  /*3220*/  PRMT R6, RZ, 0x7610, R6 ;  /* 0x00007610ff067816 */ /* 0x000fe20000000006 */
[----:B------:R-:W0:Y:S01]  /*3230*/  S2R R19, SR_TID.X ;  /* 0x0000000000137919 */ /* 0x000e220000002100 */
[----:B------:R-:W-:Y:S01]  /*3240*/  SGXT.U32 R10, R10, 0x1 ;  /* 0x000000010a0a781a */ /* 0x000fe20000000000 */
[----:B-1----:R-:W-:Y:S02]  /*3250*/  IMAD R12, R12, R13, RZ ;  /* 0x0000000d0c0c7224 */ /* 0x002fe400078e02ff */
[----:B------:R-:W1:Y:S01]  /*3260*/  LDC R13, c[0x0][0x238] ;  /* 0x00008e00ff0d7b82 */ /* 0x000e620000000800 */
[----:B------:R4:W2:Y:S01]  /*3270*/  @!P1 LDG.E.U16 R6, desc[UR18][R8.64] ;  /* 0x0000001208069981 */ /* 0x0008a2000c1e1500 */
[----:B------:R-:W-:-:S04]  /*3280*/  LOP3.LUT R10, R10, 0x36, RZ, 0xfc, !PT ;  /* 0x000000360a0a7812 */ /* 0x000fc800078efcff */
[----:B------:R-:W-:Y:S01]  /*3290*/  ISETP.GE.AND P1, PT, R10, UR17, PT ;  /* 0x000000110a007c0c */ /* 0x000fe2000bf26270 */
[----:B----4-:R-:W-:Y:S01]  /*32a0*/  IMAD.WIDE R8, R12, 0x2, R16 ;  /* 0x000000020c087825 */ /* 0x010fe200078e0210 */
[--C-:B------:R-:W-:Y:S02]  /*32b0*/  SHF.R.U32.HI R12, RZ, 0x8, R18.reuse ;  /* 0x00000008ff0c7819 */ /* 0x100fe40000011612 */
[----:B------:R-:W-:Y:S02]  /*32c0*/  SHF.R.U32.HI R10, RZ, 0x8, R18 ;  /* 0x00000008ff0a7819 */ /* 0x000fe40000011612 */
[----:B------:R-:W-:Y:S02]  /*32d0*/  SGXT.U32 R12, R12, 0x1 ;  /* 0x000000010c0c781a */ /* 0x000fe40000000000 */
[----:B------:R-:W-:Y:S02]  /*32e0*/  PRMT R7, RZ, 0x7610, R7 ;  /* 0x00007610ff077816 */ /* 0x000fe40000000007 */
[----:B------:R-:W-:-:S02]  /*32f0*/  SGXT.U32 R10, R10, 0x1 ;  /* 0x000000010a0a781a */ /* 0x000fc40000000000 */
[----:B------:R-:W-:Y:S02]  /*3300*/  LOP3.LUT R12, R12, 0x3a, RZ, 0xfc, !PT ;  /* 0x0000003a0c0c7812 */ /* 0x000fe400078efcff */
[----:B------:R4:W2:Y:S01]  /*3310*/  @!P0 LDG.E.U16 R7, desc[UR18][R8.64] ;  /* 0x0000001208078981 */ /* 0x0008a2000c1e1500 */
[----:B------:R-:W-:Y:S02]  /*3320*/  LOP3.LUT R10, R10, 0x36, RZ, 0xfc, !PT ;  /* 0x000000360a0a7812 */ /* 0x000fe400078efcff */
[----:B------:R-:W-:Y:S02]  /*3330*/  ISETP.GE.AND P0, PT, R12, UR17, PT ;  /* 0x000000110c007c0c */ /* 0x000fe4000bf06270 */
[----:B------:R-:W-:Y:S01]  /*3340*/  SHF.R.U32.HI R12, RZ, 0x8, R18 ;  /* 0x00000008ff0c7819 */ /* 0x000fe20000011612 */
[----:B------:R-:W-:-:S03]  /*3350*/  IMAD R10, R10, R11, RZ ;  /* 0x0000000b0a0a7224 */ /* 0x000fc600078e02ff */
[----:B------:R-:W-:Y:S01]  /*3360*/  SGXT.U32 R12, R12, 0x1 ;  /* 0x000000010c0c781a */ /* 0x000fe20000000000 */
[----:B------:R-:W-:Y:S01]  /*3370*/  IMAD.WIDE R10, R10, 0x2, R16 ;  /* 0x000000020a0a7825 */ /* 0x000fe200078e0210 */
[----:B----4-:R-:W-:Y:S02]  /*3380*/  PRMT R8, RZ, 0x7610, R8 ;  /* 0x00007610ff087816 */ /* 0x010fe40000000008 */
[----:B------:R-:W-:-:S04]  /*3390*/  LOP3.LUT R12, R12, 0x3a, RZ, 0xfc, !PT ;  /* 0x0000003a0c0c7812 */ /* 0x000fc800078efcff */
[----:B------:R4:W2:Y:S01]  /*33a0*/  @!P1 LDG.E.U16 R8, desc[UR18][R10.64] ;  /* 0x000000120a089981 */ /* 0x0008a2000c1e1500 */
[----:B-1----:R-:W-:Y:S01]  /*33b0*/  IMAD R12, R12, R13, RZ ;  /* 0x0000000d0c0c7224 */ /* 0x002fe200078e02ff */
[----:B------:R-:W-:-:S03]  /*33c0*/  PRMT R9, RZ, 0x7610, R9 ;  /* 0x00007610ff097816 */ /* 0x000fc60000000009 */
[----:B----4-:R-:W-:Y:S01]  /*33d0*/  IMAD.WIDE R10, R12, 0x2, R16 ;  /* 0x000000020c0a7825 */ /* 0x010fe200078e0210 */
[----:B0-----:R-:W-:-:S04]  /*33e0*/  SHF.R.U32.HI R12, RZ, 0x8, R19 ;  /* 0x00000008ff0c7819 */ /* 0x001fc80000011613 */
[----:B------:R-:W-:Y:S01]  /*33f0*/  SGXT.U32 R12, R12, 0x1 ;  /* 0x000000010c0c781a */ /* 0x000fe20000000000 */
[----:B------:R0:W4:Y:S03]  /*3400*/  @!P0 LDG.E.U16 R9, desc[UR18][R10.64] ;  /* 0x000000120a098981 */ /* 0x000126000c1e1500 */
[----:B------:R-:W-:-:S04]  /*3410*/  LOP3.LUT R12, R12, 0x3e, RZ, 0xfc, !PT ;  /* 0x0000003e0c0c7812 */ /* 0x000fc800078efcff */
[----:B------:R-:W-:Y:S02]  /*3420*/  ISETP.GE.AND P0, PT, R12, UR17, PT ;  /* 0x000000110c007c0c */ /* 0x000fe4000bf06270 */
[----:B0-----:R-:W-:Y:S01]  /*3430*/  PRMT R10, RZ, 0x7610, R10 ;  /* 0x00007610ff0a7816 */ /* 0x001fe2000000000a */
[----:B---3--:R0:W-:Y:S02]  /*3440*/  STL [R1+0x80], R3 ;  /* 0x0000800301007387 */ /* 0x0081e40000100800 */
[----:B0-----:R-:W0:Y:S02]  /*3450*/  LDC R3, c[0x0][0x238] ;  /* 0x00008e00ff037b82 */ /* 0x001e240000000800 */
[----:B------:R1:W-:Y:S02]  /*3460*/  STL [R1+0x94], R2 ;  /* 0x0000940201007387 */ /* 0x0003e40000100800 */
[----:B-1----:R-:W-:-:S04]  /*3470*/  SHF.R.U32.HI R2, RZ, 0x8, R18 ;  /* 0x00000008ff027819 */ /* 0x002fc80000011612 */
[----:B------:R-:W-:-:S04]  /*3480*/  SGXT.U32 R2, R2, 0x1 ;  /* 0x000000010202781a */ /* 0x000fc80000000000 */
[----:B------:R-:W-:-:S04]  /*3490*/  LOP3.LUT R2, R2, 0x3c, RZ, 0xfc, !PT ;  /* 0x0000003c02027812 */ /* 0x000fc800078efcff */
[----:B------:R-:W-:Y:S02]  /*34a0*/  ISETP.GE.AND P1, PT, R2, UR17, PT ;  /* 0x0000001102007c0c */ /* 0x000fe4000bf26270 */
[----:B------:R-:W-:-:S04]  /*34b0*/  SHF.R.U32.HI R2, RZ, 0x8, R19 ;  /* 0x00000008ff027819 */ /* 0x000fc80000011613 */
[----:B------:R-:W-:-:S04]  /*34c0*/  SGXT.U32 R2, R2, 0x1 ;  /* 0x000000010202781a */ /* 0x000fc80000000000 */
[----:B------:R-:W-:-:S05]  /*34d0*/  LOP3.LUT R2, R2, 0x3c, RZ, 0xfc, !PT ;  /* 0x0000003c02027812 */ /* 0x000fca00078efcff */
[----:B0-----:R-:W-:Y:S02]  /*34e0*/  IMAD R2, R2, R3, RZ ;  /* 0x0000000302027224 */ /* 0x001fe400078e02ff */
[----:B------:R-:W0:Y:S02]  /*34f0*/  LDC R3, c[0x0][0x238] ;  /* 0x00008e00ff037b82 */ /* 0x000e240000000800 */
[----:B------:R-:W-:-:S05]  /*3500*/  IMAD.WIDE R12, R2, 0x2, R16 ;  /* 0x00000002020c7825 */ /* 0x000fca00078e0210 */
[----:B------:R1:W3:Y:S01]  /*3510*/  @!P1 LDG.E.U16 R10, desc[UR18][R12.64] ;  /* 0x000000120c0a9981 */ /* 0x0002e2000c1e1500 */
[----:B------:R-:W-:-:S04]  /*3520*/  SHF.R.U32.HI R2, RZ, 0x8, R18 ;  /* 0x00000008ff027819 */ /* 0x000fc80000011612 */
[----:B------:R-:W-:-:S04]  /*3530*/  SGXT.U32 R2, R2, 0x1 ;  /* 0x000000010202781a */ /* 0x000fc80000000000 */
[----:B------:R-:W-:Y:S02]  /*3540*/  LOP3.LUT R2, R2, 0x3e, RZ, 0xfc, !PT ;  /* 0x0000003e02027812 */ /* 0x000fe400078efcff */
[----:B------:R-:W-:-:S03]  /*3550*/  PRMT R11, RZ, 0x7610, R11 ;  /* 0x00007610ff0b7816 */ /* 0x000fc6000000000b */
[----:B0-----:R-:W-:-:S04]  /*3560*/  IMAD R2, R2, R3, RZ ;  /* 0x0000000302027224 */ /* 0x001fc800078e02ff */
[----:B-1----:R-:W-:-:S05]  /*3570*/  IMAD.WIDE R12, R2, 0x2, R16 ;  /* 0x00000002020c7825 */ /* 0x002fca00078e0210 */
[----:B------:R0:W3:Y:S01]  /*3580*/  @!P0 LDG.E.U16 R11, desc[UR18][R12.64] ;  /* 0x000000120c0b8981 */ /* 0x0000e2000c1e1500 */
[----:B------:R-:W-:Y:S06]  /*3590*/  BAR.SYNC.DEFER_BLOCKING 0x0 ;  /* 0x0000000000007b1d */ /* 0x000fec0000010000 */
[----:B--2---:R-:W-:Y:S04]  /*35a0*/  STL [R1+0x84], R5 ;  /* 0x0000840501007387 */ /* 0x004fe80000100800 */
[----:B------:R-:W-:Y:S04]  /*35b0*/  STL [R1+0x88], R0 ;  /* 0x0000880001007387 */ /* 0x000fe80000100800 */
[----:B------:R-:W-:Y:S04]  /*35c0*/  STL [R1+0x98], R6 ;  /* 0x0000980601007387 */ /* 0x000fe80000100800 */
[----:B------:R-:W-:Y:S04]  /*35d0*/  STL [R1+0x8c], R7 ;  /* 0x00008c0701007387 */ /* 0x000fe80000100800 */
[----:B------:R-:W-:Y:S04]  /*35e0*/  STL [R1+0x90], R8 ;  /* 0x0000900801007387 */ /* 0x000fe80000100800 */
[----:B----4-:R-:W-:Y:S04]  /*35f0*/  STL [R1+0x9c], R9 ;  /* 0x00009c0901007387 */ /* 0x010fe80000100800 */
[----:B---3--:R1:W-:Y:S04]  /*3600*/  STL [R1+0xa0], R10 ;  /* 0x0000a00a01007387 */ /* 0x0083e80000100800 */
[----:B------:R2:W-:Y:S04]  /*3610*/  STL.64 [R1+0xa8], R16 ;  /* 0x0000a81001007387 */ /* 0x0005e80000100a00 */
[----:B-1----:R-:W3:Y:S01]  /*3620*/  LDL.LU R10, [R1+0x28] ;  /* 0x00002800010a7983 */ /* 0x002ee20000300800 */
[----:B------:R-:W-:-:S02]  /*3630*/  LOP3.LUT R15, R15, R14, RZ, 0x3c, !PT ;  /* 0x0000000e0f0f7212 */ /* 0x000fc400078e3cff */
[----:B------:R-:W-:Y:S01]  /*3640*/  LOP3.LUT R0, R18, 0x3f, RZ, 0xc0, !PT ;  /* 0x0000003f12007812 */ /* 0x000fe200078ec0ff */
[----:B------:R-:W4:Y:S01]  /*3650*/  LDL.LU R9, [R1+0x14] ;  /* 0x0000140001097983 */ /* 0x000f220000300800 */
[----:B--2---:R-:W1:Y:S01]  /*3660*/  LDC R17, c[0x0][0x23c] ;  /* 0x00008f00ff117b82 */ /* 0x004e620000000800 */
[C---:B------:R-:W-:Y:S02]  /*3670*/  LOP3.LUT R14, R15.reuse, R14, RZ, 0x3c, !PT ;  /* 0x0000000e0f0e7212 */ /* 0x040fe400078e3cff */
[----:B------:R-:W2:Y:S01]  /*3680*/  LDL.LU R6, [R1+0xc] ;  /* 0x00000c0001067983 */ /* 0x000ea20000300800 */
[----:B------:R-:W-:Y:S02]  /*3690*/  ISETP.GE.AND P1, PT, R0, UR17, PT ;  /* 0x0000001100007c0c */ /* 0x000fe4000bf26270 */
[----:B------:R-:W-:Y:S01]  /*36a0*/  LOP3.LUT R15, R15, R14, RZ, 0x3c, !PT ;  /* 0x0000000e0f0f7212 */ /* 0x000fe200078e3cff */
[----:B------:R-:W2:Y:S01]  /*36b0*/  LDL.LU R2, [R1+0x4] ;  /* 0x0000040001027983 */ /* 0x000ea20000300800 */
[----:B0-----:R-:W-:-:S02]  /*36c0*/  PRMT R12, RZ, 0x7610, R12 ;  /* 0x00007610ff0c7816 */ /* 0x001fc4000000000c */
[----:B------:R-:W-:Y:S01]  /*36d0*/  PRMT R13, RZ, 0x7610, R13 ;  /* 0x00007610ff0d7816 */ /* 0x000fe2000000000d */
[----:B------:R-:W4:Y:S01]  /*36e0*/  LDL.LU R3, [R1+0x18] ;  /* 0x0000180001037983 */ /* 0x000f220000300800 */
[----:B-1----:R-:W-:Y:S01]  /*36f0*/  IMAD R17, R0, R17, RZ ;  /* 0x0000001100117224 */ /* 0x002fe200078e02ff */
[----:B------:R-:W-:Y:S02]  /*3700*/  PRMT R112, RZ, 0x7610, R112 ;  /* 0x00007610ff707816 */ /* 0x000fe40000000070 */
[----:B------:R-:W2:Y:S01]  /*3710*/  LDL.LU R0, [R1+0x1c] ;  /* 0x00001c0001007983 */ /* 0x000ea20000300800 */
[C---:B------:R-:W-:Y:S01]  /*3720*/  IMAD.WIDE R18, R17.reuse, 0x2, R14 ;  /* 0x0000000211127825 */ /* 0x040fe200078e020e */
[----:B------:R-:W-:Y:S02]  /*3730*/  PRMT R113, RZ, 0x7610, R113 ;  /* 0x00007610ff717816 */ /* 0x000fe40000000071 */
[----:B------:R-:W2:Y:S04]  /*3740*/  LDL.LU R8, [R1+0x40] ;  /* 0x0000400001087983 */ /* 0x000ea80000300800 */
[----:B------:R0:W2:Y:S02]  /*3750*/  @!P1 LDG.E.U16 R12, desc[UR18][R18.64] ;  /* 0x00000012120c9981 */ /* 0x0000a4000c1e1500 */
[----:B0-----:R-:W-:-:S05]  /*3760*/  IMAD.WIDE R18, R17, 0x2, R20 ;  /* 0x0000000211127825 */ /* 0x001fca00078e0214 */
[----:B------:R0:W2:Y:S02]  /*3770*/  @!P1 LDG.E.U16 R13, desc[UR18][R18.64] ;  /* 0x00000012120d9981 */ /* 0x0000a4000c1e1500 */
[----:B0-----:R-:W-:Y:S02]  /*3780*/  IMAD.MOV.U32 R18, RZ, RZ, R23 ;  /* 0x000000ffff127224 */ /* 0x001fe400078e0017 */
[----:B------:R-:W-:Y:S02]  /*3790*/  IMAD.MOV.U32 R19, RZ, RZ, R22 ;  /* 0x000000ffff137224 */ /* 0x000fe400078e0016 */
[----:B------:R-:W-:-:S05]  /*37a0*/  IMAD.WIDE R22, R17, 0x2, R18 ;  /* 0x0000000211167825 */ /* 0x000fca00078e0212 */
[----:B------:R0:W2:Y:S02]  /*37b0*/  @!P1 LDG.E.U16 R112, desc[UR18][R22.64] ;  /* 0x0000001216709981 */ /* 0x0000a4000c1e1500 */
[----:B0-----:R-:W-:Y:S02]  /*37c0*/  IMAD.MOV.U32 R22, RZ, RZ, R89 ;  /* 0x000000ffff167224 */ /* 0x001fe400078e0059 */
[----:B------:R-:W-:Y:S02]  /*37d0*/  IMAD.MOV.U32 R23, RZ, RZ, R88 ;  /* 0x000000ffff177224 */ /* 0x000fe400078e0058 */
[----:B------:R-:W-:Y:S01]  /*37e0*/  IMAD.WIDE R88, R17, 0x2, R22 ;  /* 0x0000000211587825 */ /* 0x000fe200078e0216 */
[----:B------:R-:W-:-:S04]  /*37f0*/  PRMT R114, RZ, 0x7610, R114 ;  /* 0x00007610ff727816 */ /* 0x000fc80000000072 */
        /* <DEDUP_REMOVED lines=8> */
[----:B------:R-:W-:-:S05]  /*3880*/  IMAD.WIDE R92, R17, 0x2, R90 ;  /* 0x00000002115c7825 */ /* 0x000fca00078e025a */
[----:B------:R0:W2:Y:S02]  /*3890*/  @!P1 LDG.E.U16 R115, desc[UR18][R92.64] ;  /* 0x000000125c739981 */ /* 0x0000a4000c1e1500 */
[----:B0-----:R-:W-:Y:S02]  /*38a0*/  IMAD.MOV.U32 R93, RZ, RZ, R95 ;  /* 0x000000ffff5d7224 */ /* 0x001fe400078e005f */
[----:B------:R-:W-:Y:S02]  /*38b0*/  IMAD.MOV.U32 R95, RZ, RZ, R99 ;  /* 0x000000ffff5f7224 */ /* 0x000fe400078e0063 */
[----:B------:R-:W-:Y:S01]  /*38c0*/  IMAD.MOV.U32 R99, RZ, RZ, R107 ;  /* 0x000000ffff637224 */ /* 0x000fe200078e006b */
[----:B---3--:R0:W-:Y:S04]  /*38d0*/  STL.64 [R1+0xb0], R10 ;  /* 0x0000b00a01007387 */ /* 0x0081e80000100a00 */
[----:B0-----:R-:W3:Y:S04]  /*38e0*/  LDL.LU R10, [R1+0x38] ;  /* 0x00003800010a7983 */ /* 0x001ee80000300800 */
[----:B------:R-:W3:Y:S04]  /*38f0*/  LDL.LU R11, [R1+0x3c] ;  /* 0x00003c00010b7983 */ /* 0x000ee80000300800 */
[----:B------:R-:W3:Y:S01]  /*3900*/  LDL.LU R107, [R1+0x34] ;  /* 0x00003400016b7983 */ /* 0x000ee20000300800 */
[----:B------:R-:W-:Y:S01]  /*3910*/  IMAD.MOV.U32 R92, RZ, RZ, R97 ;  /* 0x000000ffff5c7224 */ /* 0x000fe200078e0061 */
[----:B------:R-:W-:-:S02]  /*3920*/  PRMT R116, RZ, 0x7610, R116 ;  /* 0x00007610ff747816 */ /* 0x000fc40000000074 */
[----:B------:R0:W-:Y:S01]  /*3930*/  STS.U16 [R4+UR16], R94 ;  /* 0x0000005e04007988 */ /* 0x0001e20008000410 */
[----:B------:R-:W-:Y:S01]  /*3940*/  IMAD.WIDE R118, R17, 0x2, R92 ;  /* 0x0000000211767825 */ /* 0x000fe200078e025c */
[----:B------:R-:W-:-:S04]  /*3950*/  PRMT R117, RZ, 0x7610, R117 ;  /* 0x00007610ff757816 */ /* 0x000fc80000000075 */
[----:B------:R1:W3:Y:S01]  /*3960*/  @!P1 LDG.E.U16 R116, desc[UR18][R118.64] ;  /* 0x0000001276749981 */ /* 0x0002e2000c1e1500 */
[----:B0-----:R-:W-:-:S03]  /*3970*/  IMAD.MOV.U32 R94, RZ, RZ, R101 ;  /* 0x000000ffff5e7224 */ /* 0x001fc600078e0065 */
[----:B------:R0:W-:Y:S01]  /*3980*/  STS.U16 [R4+UR16+0x400], R96 ;  /* 0x0004006004007988 */ /* 0x0001e20008000410 */
[----:B------:R-:W-:Y:S02]  /*3990*/  IMAD.MOV.U32 R97, RZ, RZ, R103 ;  /* 0x000000ffff617224 */ /* 0x000fe400078e0067 */
[----:B-1----:R-:W-:-:S04]  /*39a0*/  IMAD.WIDE R118, R17, 0x2, R94 ;  /* 0x0000000211767825 */ /* 0x002fc800078e025e */
[----:B0-----:R-:W-:Y:S01]  /*39b0*/  IMAD.MOV.U32 R96, RZ, RZ, R105 ;  /* 0x000000ffff607224 */ /* 0x001fe200078e0069 */
[----:B------:R0:W3:Y:S03]  /*39c0*/  @!P1 LDG.E.U16 R117, desc[UR18][R118.64] ;  /* 0x0000001276759981 */ /* 0x0000e6000c1e1500 */
[----:B------:R-:W-:Y:S01]  /*39d0*/  IMAD.WIDE R120, R17, 0x2, R96 ;  /* 0x0000000211787825 */ /* 0x000fe200078e0260 */
[----:B------:R1:W-:Y:S01]  /*39e0*/  STS.U16 [R4+UR16+0x800], R98 ;  /* 0x0008006204007988 */ /* 0x0003e20008000410 */
[----:B0-----:R-:W-:Y:S02]  /*39f0*/  PRMT R118, RZ, 0x7610, R118 ;  /* 0x00007610ff767816 */ /* 0x001fe40000000076 */
[----:B-1----:R-:W-:Y:S01]  /*3a00*/  IMAD.MOV.U32 R98, RZ, RZ, R109 ;  /* 0x000000ffff627224 */ /* 0x002fe200078e006d */
[----:B------:R-:W-:-:S03]  /*3a10*/  PRMT R119, RZ, 0x7610, R119 ;  /* 0x00007610ff777816 */ /* 0x000fc60000000077 */
[----:B------:R0:W3:Y:S01]  /*3a20*/  @!P1 LDG.E.U16 R118, desc[UR18][R120.64] ;  /* 0x0000001278769981 */ /* 0x0000e2000c1e1500 */
[----:B------:R-:W-:-:S03]  /*3a30*/  IMAD.MOV.U32 R101, RZ, RZ, R111 ;  /* 0x000000ffff657224 */ /* 0x000fc600078e006f */
[----:B------:R1:W-:Y:S01]  /*3a40*/  STS.U16 [R4+UR16+0xc00], R100 ;  /* 0x000c006404007988 */ /* 0x0003e20008000410 */
[----:B------:R-:W-:-:S03]  /*3a50*/  IMAD.MOV.U32 R103, RZ, RZ, R124 ;  /* 0x000000ffff677224 */ /* 0x000fc600078e007c */
[----:B------:R4:W-:Y:S01]  /*3a60*/  STS.U16 [R4+UR16+0x1000], R102 ;  /* 0x0010006604007988 */ /* 0x0009e20008000410 */
[----:B0-----:R-:W-:-:S03]  /*3a70*/  IMAD.WIDE R120, R17, 0x2, R98 ;  /* 0x0000000211787825 */ /* 0x001fc600078e0262 */
[----:B------:R2:W-:Y:S01]  /*3a80*/  STS.U16 [R4+UR16+0x1400], R104 ;  /* 0x0014006804007988 */ /* 0x0005e20008000410 */
[----:B-1----:R-:W-:-:S03]  /*3a90*/  IMAD.MOV.U32 R100, RZ, RZ, R122 ;  /* 0x000000ffff647224 */ /* 0x002fc600078e007a */
[----:B------:R0:W3:Y:S01]  /*3aa0*/  @!P1 LDG.E.U16 R119, desc[UR18][R120.64] ;  /* 0x0000001278779981 */ /* 0x0000e2000c1e1500 */
[----:B------:R-:W-:-:S03]  /*3ab0*/  IMAD.WIDE R122, R17, 0x2, R100 ;  /* 0x00000002117a7825 */ /* 0x000fc600078e0264 */
[----:B------:R-:W-:Y:S01]  /*3ac0*/  STS.U16 [R4+UR16+0x1800], R106 ;  /* 0x0018006a04007988 */ /* 0x000fe20008000410 */
[----:B----4-:R-:W-:Y:S02]  /*3ad0*/  IMAD.MOV.U32 R102, RZ, RZ, R125 ;  /* 0x000000ffff667224 */ /* 0x010fe400078e007d */
[----:B------:R-:W-:Y:S01]  /*3ae0*/  IMAD.MOV.U32 R105, RZ, RZ, R3 ;  /* 0x000000ffff697224 */ /* 0x000fe200078e0003 */
[----:B------:R-:W4:Y:S01]  /*3af0*/  LDL.LU R111, [R1+0x44] ;  /* 0x00004400016f7983 */ /* 0x000f220000300800 */
[----:B0-----:R-:W-:Y:S02]  /*3b00*/  PRMT R120, RZ, 0x7610, R120 ;  /* 0x00007610ff787816 */ /* 0x001fe40000000078 */
[----:B------:R-:W-:Y:S01]  /*3b10*/  PRMT R121, RZ, 0x7610, R121 ;  /* 0x00007610ff797816 */ /* 0x000fe20000000079 */
[----:B--2---:R-:W-:Y:S01]  /*3b20*/  IMAD.MOV.U32 R104, RZ, RZ, R0 ;  /* 0x000000ffff687224 */ /* 0x004fe200078e0000 */
[----:B------:R0:W-:Y:S04]  /*3b30*/  STS.U16 [R4+UR16+0x1c00], R108 ;  /* 0x001c006c04007988 */ /* 0x0001e80008000410 */
[----:B------:R1:W2:Y:S01]  /*3b40*/  @!P1 LDG.E.U16 R120, desc[UR18][R122.64] ;  /* 0x000000127a789981 */ /* 0x0002a2000c1e1500 */
[----:B------:R-:W-:-:S03]  /*3b50*/  IMAD.WIDE R124, R17, 0x2, R104 ;  /* 0x00000002117c7825 */ /* 0x000fc600078e0268 */
[----:B------:R-:W4:Y:S01]  /*3b60*/  LDL.LU R16, [R1+0x48] ;  /* 0x0000480001107983 */ /* 0x000f220000300800 */
[----:B0-----:R-:W-:-:S03]  /*3b70*/  IMAD.MOV.U32 R108, RZ, RZ, R8 ;  /* 0x000000ffff6c7224 */ /* 0x001fc600078e0008 */
[----:B------:R-:W2:Y:S01]  /*3b80*/  LDL.LU R7, [R1+0x30] ;  /* 0x0000300001077983 */ /* 0x000ea20000300800 */
[----:B-1----:R-:W-:-:S03]  /*3b90*/  IMAD.WIDE R122, R17, 0x2, R102 ;  /* 0x00000002117a7825 */ /* 0x002fc600078e0266 */
[----:B------:R-:W2:Y:S04]  /*3ba0*/  LDL.LU R0, [R1+0x24] ;  /* 0x0000240001007983 */ /* 0x000ea80000300800 */
[----:B------:R0:W2:Y:S04]  /*3bb0*/  @!P1 LDG.E.U16 R121, desc[UR18][R122.64] ;  /* 0x000000127a799981 */ /* 0x0000a8000c1e1500 */
[----:B------:R-:W2:Y:S04]  /*3bc0*/  LDL.LU R5, [R1+0x10] ;  /* 0x0000100001057983 */ /* 0x000ea80000300800 */
[----:B------:R-:W2:Y:S01]  /*3bd0*/  LDL.LU R3, [R1+0x8] ;  /* 0x0000080001037983 */ /* 0x000ea20000300800 */
[----:B0-----:R-:W-:-:S02]  /*3be0*/  PRMT R122, RZ, 0x7610, R122 ;  /* 0x00007610ff7a7816 */ /* 0x001fc4000000007a */
[----:B------:R-:W-:-:S04]  /*3bf0*/  PRMT R123, RZ, 0x7610, R123 ;  /* 0x00007610ff7b7816 */ /* 0x000fc8000000007b */
[----:B------:R0:W2:Y:S01]  /*3c00*/  @!P1 LDG.E.U16 R122, desc[UR18][R124.64] ;  /* 0x000000127c7a9981 */ /* 0x0000a2000c1e1500 */
[----:B---3--:R-:W-:Y:S02]  /*3c10*/  IMAD.MOV.U32 R106, RZ, RZ, R10 ;  /* 0x000000ffff6a7224 */ /* 0x008fe400078e000a */
[----:B------:R-:W-:Y:S02]  /*3c20*/  IMAD.MOV.U32 R109, RZ, RZ, R11 ;  /* 0x000000ffff6d7224 */ /* 0x000fe400078e000b */
[----:B0-----:R-:W-:-:S05]  /*3c30*/  IMAD.WIDE R124, R17, 0x2, R106 ;  /* 0x00000002117c7825 */ /* 0x001fca00078e026a */
[----:B------:R0:W3:Y:S01]  /*3c40*/  @!P1 LDG.E.U16 R123, desc[UR18][R124.64] ;  /* 0x000000127c7b9981 */ /* 0x0000e2000c1e1500 */
[----:B------:R-:W-:Y:S01]  /*3c50*/  IMAD.WIDE R10, R17, 0x2, R108 ;  /* 0x00000002110a7825 */ /* 0x000fe200078e026c */
[----:B0-----:R-:W-:-:S06]  /*3c60*/  PRMT R124, RZ, 0x7610, R124 ;  /* 0x00007610ff7c7816 */ /* 0x001fcc000000007c */
[----:B------:R-:W3:Y:S04]  /*3c70*/  @!P1 LDG.E.U16 R124, desc[UR18][R10.64] ;  /* 0x000000120a7c9981 */ /* 0x000ee8000c1e1500 */
[----:B------:R-:W2:Y:S01]  /*3c80*/  LDL.LU.64 R10, [R1+0xb0] ;  /* 0x0000b000010a7983 */ /* 0x000ea20000300a00 */
[----:B------:R-:W-:-:S05]  /*3c90*/  LOP3.LUT R8, R4, 0x20, RZ, 0x3c, !PT ;  /* 0x0000002004087812 */ /* 0x000fca00078e3cff */
[----:B------:R4:W-:Y:S01]  /*3ca0*/  STS.U16 [R8+UR16+0x100], R110 ;  /* 0x0001006e08007988 */ /* 0x0009e20008000410 */
[----:B------:R-:W-:Y:S01]  /*3cb0*/  PRMT R125, RZ, 0x7610, R125 ;  /* 0x00007610ff7d7816 */ /* 0x000fe2000000007d */
[----:B----4-:R-:W-:-:S04]  /*3cc0*/  IMAD.MOV.U32 R110, RZ, RZ, R16 ;  /* 0x000000ffff6e7224 */ /* 0x010fc800078e0010 */
[----:B------:R-:W-:-:S05]  /*3cd0*/  IMAD.WIDE R16, R17, 0x2, R110 ;  /* 0x0000000211107825 */ /* 0x000fca00078e026e */
[----:B------:R-:W4:Y:S04]  /*3ce0*/  @!P1 LDG.E.U16 R125, desc[UR18][R16.64] ;  /* 0x00000012107d9981 */ /* 0x000f28000c1e1500 */
[----:B------:R-:W4:Y:S04]  /*3cf0*/  LDL.LU.64 R16, [R1+0xa8] ;  /* 0x0000a80001107983 */ /* 0x000f280000300a00 */
[----:B--2---:R0:W-:Y:S04]  /*3d00*/  STS.U16 [R8+UR16+0x500], R10 ;  /* 0x0005000a08007988 */ /* 0x0041e80008000410 */
[----:B------:R1:W-:Y:S04]  /*3d10*/  STS.U16 [R8+UR16+0x900], R9 ;  /* 0x0009000908007988 */ /* 0x0003e80008000410 */
[----:B------:R2:W-:Y:S04]  /*3d20*/  STS.U16 [R8+UR16+0xd00], R6 ;  /* 0x000d000608007988 */ /* 0x0005e80008000410 */
[----:B0-----:R-:W3:Y:S04]  /*3d30*/  LDL.LU R10, [R1+0xa0] ;  /* 0x0000a000010a7983 */ /* 0x001ee80000300800 */
[----:B-1----:R-:W4:Y:S04]  /*3d40*/  LDL.LU R9, [R1+0x9c] ;  /* 0x00009c0001097983 */ /* 0x002f280000300800 */
[----:B--2---:R-:W2:Y:S04]  /*3d50*/  LDL.LU R6, [R1+0x98] ;  /* 0x0000980001067983 */ /* 0x004ea80000300800 */
[----:B------:R0:W-:Y:S04]  /*3d60*/  STS.U16 [R8+UR16+0x1100], R2 ;  /* 0x0011000208007988 */ /* 0x0001e80008000410 */
[----:B0-----:R-:W3:Y:S04]  /*3d70*/  LDL.LU R2, [R1+0x94] ;  /* 0x0000940001027983 */ /* 0x001ee80000300800 */
[----:B---3--:R0:W-:Y:S04]  /*3d80*/  STS.U16 [R8+UR16+0x1500], R2 ;  /* 0x0015000208007988 */ /* 0x0081e80008000410 */
[----:B--2---:R1:W-:Y:S01]  /*3d90*/  STS.U16 [R8+UR16+0x1900], R6 ;  /* 0x0019000608007988 */ /* 0x0043e20008000410 */
[----:B0-----:R-:W-:-:S03]  /*3da0*/  LOP3.LUT R2, R4, 0x40, RZ, 0x3c, !PT ;  /* 0x0000004004027812 */ /* 0x001fc600078e3cff */
[----:B----4-:R0:W-:Y:S04]  /*3db0*/  STS.U16 [R8+UR16+0x1d00], R9 ;  /* 0x001d000908007988 */ /* 0x0101e80008000410 */
[----:B-1----:R-:W2:Y:S04]  /*3dc0*/  LDL.LU R6, [R1] ;  /* 0x0000000001067983 */ /* 0x002ea80000300800 */
[----:B------:R1:W-:Y:S04]  /*3dd0*/  STS.U16 [R2+UR16+0x200], R7 ;  /* 0x0002000702007988 */ /* 0x0003e80008000410 */
[----:B0-----:R-:W3:Y:S04]  /*3de0*/  LDL.LU R8, [R1+0x90] ;  /* 0x0000900001087983 */ /* 0x001ee80000300800 */
[----:B------:R-:W4:Y:S04]  /*3df0*/  LDL.LU R9, [R1+0x20] ;  /* 0x0000200001097983 */ /* 0x000f280000300800 */
[----:B-1----:R-:W3:Y:S04]  /*3e00*/  LDL.LU R7, [R1+0x8c] ;  /* 0x00008c0001077983 */ /* 0x002ee80000300800 */
[----:B------:R0:W-:Y:S04]  /*3e10*/  STS.U16 [R2+UR16+0x600], R0 ;  /* 0x0006000002007988 */ /* 0x0001e80008000410 */
[----:B------:R1:W-:Y:S04]  /*3e20*/  STS.U16 [R2+UR16+0xa00], R5 ;  /* 0x000a000502007988 */ /* 0x0003e80008000410 */
[----:B0-----:R-:W4:Y:S04]  /*3e30*/  LDL.LU R0, [R1+0x88] ;  /* 0x0000880001007983 */ /* 0x001f280000300800 */
[----:B-1----:R-:W3:Y:S04]  /*3e40*/  LDL.LU R5, [R1+0x84] ;  /* 0x0000840001057983 */ /* 0x002ee80000300800 */
[----:B------:R0:W-:Y:S04]  /*3e50*/  STS.U16 [R2+UR16+0xe00], R3 ;  /* 0x000e000302007988 */ /* 0x0001e80008000410 */
[----:B0-----:R-:W4:Y:S04]  /*3e60*/  LDL.LU R3, [R1+0x80] ;  /* 0x0000800001037983 */ /* 0x001f280000300800 */
[----:B--2---:R-:W-:Y:S04]  /*3e70*/  STS.U16 [R2+UR16+0x1200], R6 ;  /* 0x0012000602007988 */ /* 0x004fe80008000410 */
[----:B---3--:R0:W-:Y:S04]  /*3e80*/  STS.U16 [R2+UR16+0x1600], R5 ;  /* 0x0016000502007988 */ /* 0x0081e80008000410 */
[----:B------:R1:W-:Y:S04]  /*3e90*/  STS.U16 [R2+UR16+0x1a00], R7 ;  /* 0x001a000702007988 */ /* 0x0003e80008000410 */
[----:B------:R2:W-:Y:S04]  /*3ea0*/  STS.U16 [R2+UR16+0x1e00], R10 ;  /* 0x001e000a02007988 */ /* 0x0005e80008000410 */
[----:B0-----:R-:W3:Y:S04]  /*3eb0*/  LDL.LU R5, [R1+0x7c] ;  /* 0x00007c0001057983 */ /* 0x001ee80000300800 */
[----:B-1----:R-:W4:Y:S04]  /*3ec0*/  LDL.LU R7, [R1+0x2c] ;  /* 0x00002c0001077983 */ /* 0x002f280000300800 */
[----:B--2---:R-:W2:Y:S01]  /*3ed0*/  LDL.LU R2, [R1+0x78] ;  /* 0x0000780001027983 */ /* 0x004ea20000300800 */
[----:B------:R-:W-:-:S05]  /*3ee0*/  LOP3.LUT R6, R4, 0x60, RZ, 0x3c, !PT ;  /* 0x0000006004067812 */ /* 0x000fca00078e3cff */
[----:B----4-:R-:W-:Y:S04]  /*3ef0*/  STS.U16 [R6+UR16+0x300], R7 ;  /* 0x0003000706007988 */ /* 0x010fe80008000410 */
[----:B------:R-:W-:Y:S04]  /*3f00*/  STS.U16 [R6+UR16+0x700], R9 ;  /* 0x0007000906007988 */ /* 0x000fe80008000410 */
[----:B--2---:R0:W-:Y:S04]  /*3f10*/  STS.U16 [R6+UR16+0xb00], R2 ;  /* 0x000b000206007988 */ /* 0x0041e80008000410 */
[----:B0-----:R-:W2:Y:S04]  /*3f20*/  LDL.LU R2, [R1+0x74] ;  /* 0x0000740001027983 */ /* 0x001ea80000300800 */
[----:B---3--:R0:W-:Y:S04]  /*3f30*/  STS.U16 [R6+UR16+0xf00], R5 ;  /* 0x000f000506007988 */ /* 0x0081e80008000410 */
[----:B------:R-:W-:Y:S04]  /*3f40*/  STS.U16 [R6+UR16+0x1300], R3 ;  /* 0x0013000306007988 */ /* 0x000fe80008000410 */
[----:B------:R-:W-:Y:S04]  /*3f50*/  STS.U16 [R6+UR16+0x1700], R0 ;  /* 0x0017000006007988 */ /* 0x000fe80008000410 */
[----:B------:R1:W-:Y:S04]  /*3f60*/  STS.U16 [R6+UR16+0x1b00], R8 ;  /* 0x001b000806007988 */ /* 0x0003e80008000410 */
[----:B------:R3:W-:Y:S01]  /*3f70*/  STS.U16 [R6+UR16+0x1f00], R11 ;  /* 0x001f000b06007988 */ /* 0x0007e20008000410 */
[----:B------:R-:W-:Y:S01]  /*3f80*/  USHF.L.U32 UR4, UR24, 0x7, URZ ;  /* 0x0000000718047899 */ /* 0x000fe2000800063f */
[----:B------:R-:W-:Y:S01]  /*3f90*/  UMOV UR15, 0x40000040 ;  /* 0x40000040000f7882 */ /* 0x000fe20000000000 */
[----:B------:R-:W-:-:S02]  /*3fa0*/  UMOV UR13, 0x40000040 ;  /* 0x40000040000d7882 */ /* 0x000fc40000000000 */
[----:B------:R-:W-:Y:S01]  /*3fb0*/  ULOP3.LUT UR4, UR4, 0x600, URZ, 0xc0, !UPT ;  /* 0x0000060004047892 */ /* 0x000fe2000f8ec03f */
[----:B0-----:R-:W4:Y:S01]  /*3fc0*/  LDL.LU R5, [R1+0x70] ;  /* 0x0000700001057983 */ /* 0x001f220000300800 */
[----:B-1----:R-:W0:Y:S02]  /*3fd0*/  LDC R8, c[0x0][0x238] ;  /* 0x00008e00ff087b82 */ /* 0x002e240000000800 */
[----:B------:R-:W-:Y:S01]  /*3fe0*/  ULEA.HI UR4, UR16, UR4, URZ, 0x1c ;  /* 0x0000000410047291 */ /* 0x000fe2000f8fe03f */
[----:B------:R-:W1:Y:S03]  /*3ff0*/  S2R R0, SR_TID.X ;  /* 0x0000000000007919 */ /* 0x000e660000002100 */
[----:B------:R-:W-:Y:S01]  /*4000*/  ULOP3.LUT UR12, UR4, 0x3fff, URZ, 0xc0, !UPT ;  /* 0x00003fff040c7892 */ /* 0x000fe2000f8ec03f */
[----:B------:R0:W5:Y:S01]  /*4010*/  LDL.LU R3, [R1+0x6c] ;  /* 0x00006c0001037983 */ /* 0x0001620000300800 */
[----:B---3--:R-:W3:Y:S01]  /*4020*/  LDC R6, c[0x0][0x23c] ;  /* 0x00008f00ff067b82 */ /* 0x008ee20000000800 */
[----:B------:R-:W-:-:S02]  /*4030*/  UMOV UR4, URZ ;  /* 0x0000003f00047c82 */ /* 0x000fc40008000000 */
[----:B--2---:R-:W-:Y:S04]  /*4040*/  STS.U16 [R2+UR16+0x8000], R12 ;  /* 0x0080000c02007988 */ /* 0x004fe80008000410 */
[----:B------:R-:W-:Y:S04]  /*4050*/  STS.U16 [R2+UR16+0x8400], R13 ;  /* 0x0084000d02007988 */ /* 0x000fe80008000410 */
        /* <DEDUP_REMOVED lines=12> */
[----:B------:R2:W-:Y:S04]  /*4120*/  STS.U16 [R2+UR16+0xb800], R124 ;  /* 0x00b8007c02007988 */ /* 0x0005e80008000410 */
[----:B------:R-:W-:Y:S01]  /*4130*/  STS.U16 [R2+UR16+0xbc00], R125 ;  /* 0x00bc007d02007988 */ /* 0x000fe20008000410 */
[----:B------:R1:W-:Y:S06]  /*4140*/  MEMBAR.ALL.CTA ;  /* 0x0000000000007992 */ /* 0x0003ec0000008000 */
[----:B-1----:R-:W1:Y:S02]  /*4150*/  FENCE.VIEW.ASYNC.S ;  /* 0x00000000000073c6 */ /* 0x002e640000000000 */
[----:B-1----:R-:W-:Y:S06]  /*4160*/  BAR.SYNC.DEFER_BLOCKING 0x0 ;  /* 0x0000000000007b1d */ /* 0x002fec0000010000 */
[----:B------:R-:W-:-:S06]  /*4170*/  WARPGROUP.ARRIVE ;  /* 0x00000000000079c5 */ /* 0x000fcc0000000000 */
[----:B------:R-:W-:Y:S01]  /*4180*/  HGMMA.64x128x16.F32 R24, gdesc[UR12].tnspA, R24 ;  /* 0x21e000000c1879f0 */ /* 0x000fe20008700818 */
[----:B------:R-:W-:-:S04]  /*4190*/  UIADD3 UR12, UP0, UR12, 0x80, URZ ;  /* 0x000000800c0c7890 */ /* 0x000fc8000ff1e03f */
[----:B------:R-:W-:-:S03]  /*41a0*/  UIADD3.X UR5, UR4, 0x40000040, URZ, UP0, !UPT ;  /* 0x4000004004057890 */ /* 0x000fc600087fe43f */
[----:B------:R-:W-:-:S06]  /*41b0*/  UMOV UR4, UR12 ;  /* 0x0000000c00047c82 */ /* 0x000fcc0008000000 */
[----:B------:R-:W-:Y:S01]  /*41c0*/  HGMMA.64x128x16.F32 R24, gdesc[UR4].tnspA, R24 ;  /* 0x21e00000041879f0 */ /* 0x000fe20008700818 */
[----:B------:R-:W-:Y:S02]  /*41d0*/  UIADD3.64 UR20, UR4, 0x80, URZ ;  /* 0x0000008004147897 */ /* 0x000fe4000fffe03f */
[----:B------:R-:W-:-:S09]  /*41e0*/  UIADD3.64 UR8, UR4, 0x100, URZ ;  /* 0x0000010004087897 */ /* 0x000fd2000fffe03f */
[----:B------:R-:W-:Y:S01]  /*41f0*/  HGMMA.64x128x16.F32 R24, gdesc[UR20].tnspA, R24 ;  /* 0x21e00000141879f0 */ /* 0x000fe20008700818 */
[----:B---3--:R-:W-:Y:S02]  /*4200*/  IMAD.SHL.U32 R6, R6, 0x40, RZ ;  /* 0x0000004006067824 */ /* 0x008fe400078e00ff */
[----:B----4-:R-:W-:Y:S02]  /*4210*/  VIADD R5, R5, 0xffffffff ;  /* 0xffffffff05057836 */ /* 0x010fe40000000000 */
[----:B------:R-:W-:-:S03]  /*4220*/  IMAD.WIDE R110, R6, 0x2, R110 ;  /* 0x00000002066e7825 */ /* 0x000fc600078e026e */
[----:B------:R-:W-:Y:S01]  /*4230*/  ISETP.NE.U32.AND P0, PT, R5, RZ, PT ;  /* 0x000000ff0500720c */ /* 0x000fe20003f05070 */
[----:B------:R-:W-:-:S03]  /*4240*/  IMAD.WIDE R108, R6, 0x2, R108 ;  /* 0x00000002066c7825 */ /* 0x000fc600078e026c */
[----:B------:R-:W-:Y:S01]  /*4250*/  HGMMA.64x128x16.F32 R24, gdesc[UR8].tnspA, R24, gsb0 ;  /* 0x21e00000081879f0 */ /* 0x000fe20008000818 */
[C---:B------:R-:W-:Y:S01]  /*4260*/  IMAD.WIDE R106, R6.reuse, 0x2, R106 ;  /* 0x00000002066a7825 */ /* 0x040fe200078e026a */
[----:B------:R-:W-:Y:S03]  /*4270*/  STL [R1+0x48], R110 ;  /* 0x0000486e01007387 */ /* 0x000fe60000100800 */
        /* <DEDUP_REMOVED lines=9> */
[----:B------:R1:W-:Y:S03]  /*4310*/  STL [R1+0x34], R107 ;  /* 0x0000346b01007387 */ /* 0x0003e60000100800 */
[----:B------:R-:W-:Y:S01]  /*4320*/  IMAD.WIDE R104, R6, 0x2, R104 ;  /* 0x0000000206687825 */ /* 0x000fe200078e0268 */
[----:B------:R-:W-:-:S03]  /*4330*/  SHF.R.U32.HI R0, RZ, 0x8, R0 ;  /* 0x00000008ff007819 */ /* 0x000fc60000011600 */
[----:B------:R-:W-:Y:S01]  /*4340*/  IMAD.WIDE R90, R6, 0x2, R90 ;  /* 0x00000002065a7825 */ /* 0x000fe200078e025a */
[----:B------:R-:W-:-:S03]  /*4350*/  UIADD3 UR17, UR17, -0x40, URZ ;  /* 0xffffffc011117890 */ /* 0x000fc6000fffe03f */
[----:B--2---:R-:W-:Y:S02]  /*4360*/  IMAD.MOV.U32 R124, RZ, RZ, R103 ;  /* 0x000000ffff7c7224 */ /* 0x004fe400078e0067 */
[----:B-1----:R-:W-:Y:S02]  /*4370*/  IMAD.MOV.U32 R107, RZ, RZ, R99 ;  /* 0x000000ffff6b7224 */ /* 0x002fe400078e0063 */
[C---:B------:R-:W-:Y:S01]  /*4380*/  IMAD.WIDE R88, R6.reuse, 0x2, R88 ;  /* 0x0000000206587825 */ /* 0x040fe200078e0258 */
[----:B------:R-:W-:Y:S03]  /*4390*/  STL [R1+0x1c], R104 ;  /* 0x00001c6801007387 */ /* 0x000fe60000100800 */
[----:B------:R-:W-:-:S04]  /*43a0*/  IMAD.WIDE R100, R6, 0x2, R100 ;  /* 0x0000000206647825 */ /* 0x000fc800078e0264 */
[----:B------:R-:W-:Y:S02]  /*43b0*/  IMAD.MOV.U32 R103, RZ, RZ, R97 ;  /* 0x000000ffff677224 */ /* 0x000fe400078e0061 */
[----:B------:R-:W-:Y:S02]  /*43c0*/  IMAD.MOV.U32 R99, RZ, RZ, R95 ;  /* 0x000000ffff637224 */ /* 0x000fe400078e005f */
[----:B------:R-:W-:-:S04]  /*43d0*/  IMAD.WIDE R22, R6, 0x2, R22 ;  /* 0x0000000206167825 */ /* 0x000fc800078e0216 */
[----:B------:R-:W-:-:S04]  /*43e0*/  IMAD.WIDE R18, R6, 0x2, R18 ;  /* 0x0000000206127825 */ /* 0x000fc800078e0212 */
[----:B------:R-:W-:Y:S01]  /*43f0*/  IMAD.WIDE R20, R6, 0x2, R20 ;  /* 0x0000000206147825 */ /* 0x000fe200078e0214 */
[----:B------:R1:W-:Y:S03]  /*4400*/  STL [R1+0x18], R105 ;  /* 0x0000186901007387 */ /* 0x0003e60000100800 */
[----:B------:R-:W-:Y:S02]  /*4410*/  IMAD.MOV.U32 R97, RZ, RZ, R92 ;  /* 0x000000ffff617224 */ /* 0x000fe400078e005c */
[----:B------:R-:W-:Y:S02]  /*4420*/  IMAD.MOV.U32 R95, RZ, RZ, R93 ;  /* 0x000000ffff5f7224 */ /* 0x000fe400078e005d */
[----:B0-----:R-:W-:Y:S02]  /*4430*/  IMAD.SHL.U32 R8, R8, 0x40, RZ ;  /* 0x0000004008087824 */ /* 0x001fe400078e00ff */
[----:B------:R-:W-:Y:S01]  /*4440*/  IMAD.WIDE R6, R6, 0x2, R14 ;  /* 0x0000000206067825 */ /* 0x000fe200078e020e */
[----:B------:R-:W-:-:S03]  /*4450*/  SGXT.U32 R0, R0, 0x1 ;  /* 0x000000010000781a */ /* 0x000fc60000000000 */
[----:B------:R-:W-:Y:S02]  /*4460*/  IMAD.MOV.U32 R93, RZ, RZ, R90 ;  /* 0x000000ffff5d7224 */ /* 0x000fe400078e005a */
[----:B------:R-:W-:Y:S02]  /*4470*/  IMAD.MOV.U32 R92, RZ, RZ, R91 ;  /* 0x000000ffff5c7224 */ /* 0x000fe400078e005b */
[----:B------:R-:W-:Y:S02]  /*4480*/  IMAD.MOV.U32 R91, RZ, RZ, R88 ;  /* 0x000000ffff5b7224 */ /* 0x000fe400078e0058 */
[----:B------:R-:W-:Y:S02]  /*4490*/  IMAD.MOV.U32 R90, RZ, RZ, R89 ;  /* 0x000000ffff5a7224 */ /* 0x000fe400078e0059 */
[----:B------:R-:W-:Y:S02]  /*44a0*/  IMAD.MOV.U32 R111, RZ, RZ, R101 ;  /* 0x000000ffff6f7224 */ /* 0x000fe400078e0065 */
[----:B------:R-:W-:-:S02]  /*44b0*/  IMAD.MOV.U32 R89, RZ, RZ, R22 ;  /* 0x000000ffff597224 */ /* 0x000fc400078e0016 */
[----:B------:R-:W-:Y:S02]  /*44c0*/  IMAD.MOV.U32 R88, RZ, RZ, R23 ;  /* 0x000000ffff587224 */ /* 0x000fe400078e0017 */
[----:B------:R-:W-:Y:S02]  /*44d0*/  IMAD.MOV.U32 R125, RZ, RZ, R102 ;  /* 0x000000ffff7d7224 */ /* 0x000fe400078e0066 */
[----:B------:R-:W-:Y:S02]  /*44e0*/  IMAD.MOV.U32 R122, RZ, RZ, R100 ;  /* 0x000000ffff7a7224 */ /* 0x000fe400078e0064 */
[----:B------:R-:W-:Y:S02]  /*44f0*/  IMAD.MOV.U32 R109, RZ, RZ, R98 ;  /* 0x000000ffff6d7224 */ /* 0x000fe400078e0062 */
[----:B-1----:R-:W-:Y:S02]  /*4500*/  IMAD.MOV.U32 R105, RZ, RZ, R96 ;  /* 0x000000ffff697224 */ /* 0x002fe400078e0060 */
[----:B------:R-:W-:-:S02]  /*4510*/  IMAD.MOV.U32 R101, RZ, RZ, R94 ;  /* 0x000000ffff657224 */ /* 0x000fc400078e005e */
[----:B------:R-:W-:Y:S02]  /*4520*/  IMAD.MOV.U32 R23, RZ, RZ, R18 ;  /* 0x000000ffff177224 */ /* 0x000fe400078e0012 */
[----:B------:R-:W-:Y:S02]  /*4530*/  IMAD.MOV.U32 R22, RZ, RZ, R19 ;  /* 0x000000ffff167224 */ /* 0x000fe400078e0013 */
[----:B------:R-:W-:-:S04]  /*4540*/  IMAD.WIDE R16, R8, 0x2, R16 ;  /* 0x0000000208107825 */ /* 0x000fc800078e0210 */
[----:B------:R-:W-:Y:S02]  /*4550*/  IMAD.MOV.U32 R15, RZ, RZ, R6 ;  /* 0x000000ffff0f7224 */ /* 0x000fe400078e0006 */
[----:B------:R-:W-:Y:S01]  /*4560*/  IMAD.MOV.U32 R14, RZ, RZ, R7 ;  /* 0x000000ffff0e7224 */ /* 0x000fe200078e0007 */
[----:B------:R-:W-:Y:S02]  /*4570*/  WARPGROUP.DEPBAR.LE gsb0, 0x0 ;  /* 0x00008000000079c5 */ /* 0x000fe40000010000 */
[----:B------:R-:W-:Y:S05]  /*4580*/  @P0 BRA `(.L_x_1) ;  /* 0xffffffd800d80947 */ /* 0x000fea000383ffff */
[----:B------:R-:W-:Y:S02]  /*4590*/  F2FP.F16.F32.PACK_AB R83, R87, R83 ;  /* 0x000000535753723e */ /* 0x000fe400000000ff */
[----:B------:R-:W-:Y:S02]  /*45a0*/  F2FP.F16.F32.PACK_AB R82, R86, R82 ;  /* 0x000000525652723e */ /* 0x000fe400000000ff */
[----:B------:R-:W-:Y:S02]  /*45b0*/  F2FP.F16.F32.PACK_AB R81, R85, R81 ;  /* 0x000000515551723e */ /* 0x000fe400000000ff */
[----:B------:R-:W-:Y:S02]  /*45c0*/  F2FP.F16.F32.PACK_AB R80, R84, R80 ;  /* 0x000000505450723e */ /* 0x000fe400000000ff */
[----:B------:R-:W-:Y:S02]  /*45d0*/  F2FP.F16.F32.PACK_AB R75, R79, R75 ;  /* 0x0000004b4f4b723e */ /* 0x000fe400000000ff */
[----:B------:R-:W-:-:S02]  /*45e0*/  F2FP.F16.F32.PACK_AB R74, R78, R74 ;  /* 0x0000004a4e4a723e */ /* 0x000fc400000000ff */
        /* <DEDUP_REMOVED lines=25> */
[----:B------:R-:W-:-:S07]  /*4780*/  F2FP.F16.F32.PACK_AB R24, R28, R24 ;  /* 0x000000181c18723e */ /* 0x000fce00000000ff */
.L_x_0:
[----:B------:R-:W1:Y:S01]  /*4790*/  S2R R6, SR_TID.X ;  /* 0x0000000000067919 */ /* 0x000e620000002100 */
[----:B------:R-:W2:Y:S01]  /*47a0*/  LDL.LU R109, [R1+0x68] ;  /* 0x00006800016d7983 */ /* 0x000ea20000300800 */
[C---:B-----5:R-:W-:Y:S01]  /*47b0*/  LOP3.LUT R52, R3.reuse, R0, RZ, 0xfc, !PT ;  /* 0x0000000003347212 */ /* 0x060fe200078efcff */
[----:B------:R-:W-:Y:S01]  /*47c0*/  ULDC UR4, c[0x0][0x244] ;  /* 0x0000910000047ab9 */ /* 0x000fe20000000800 */
[C-C-:B------:R-:W-:Y:S01]  /*47d0*/  LOP3.LUT R53, R3.reuse, 0x2, R0.reuse, 0xfe, !PT ;  /* 0x0000000203357812 */ /* 0x140fe200078efe00 */
[----:B------:R-:W-:Y:S01]  /*47e0*/  ULDC.64 UR8, c[0x0][0x228] ;  /* 0x00008a0000087ab9 */ /* 0x000fe20000000a00 */
[----:B------:R-:W-:Y:S01]  /*47f0*/  LOP3.LUT R54, R3, 0x4, R0, 0xfe, !PT ;  /* 0x0000000403367812 */ /* 0x000fe200078efe00 */
[----:B------:R-:W-:Y:S01]  /*4800*/  ULDC.64 UR6, c[0x0][0x220] ;  /* 0x0000880000067ab9 */ /* 0x000fe20000000a00 */
[C---:B-1----:R-:W-:Y:S01]  /*4810*/  IMAD.SHL.U32 R2, R6.reuse, 0x10, RZ ;  /* 0x0000001006027824 */ /* 0x042fe200078e00ff */
[C---:B------:R-:W-:Y:S01]  /*4820*/  LOP3.LUT R108, R6.reuse, 0x1ff, RZ, 0xc0, !PT ;  /* 0x000001ff066c7812 */ /* 0x040fe200078ec0ff */
[----:B------:R-:W-:-:S02]  /*4830*/  IMAD.SHL.U32 R5, R6, 0x200, RZ ;  /* 0x0000020006057824 */ /* 0x000fc400078e00ff */
[----:B------:R-:W-:Y:S01]  /*4840*/  IMAD.SHL.U32 R4, R6, 0x8, RZ ;  /* 0x0000000806047824 */ /* 0x000fe200078e00ff */
[----:B------:R-:W-:Y:S02]  /*4850*/  LOP3.LUT R2, R2, 0x70, RZ, 0xc0, !PT ;  /* 0x0000007002027812 */ /* 0x000fe400078ec0ff */
[----:B------:R-:W-:Y:S02]  /*4860*/  LOP3.LUT R5, R5, 0x1000, RZ, 0xc0, !PT ;  /* 0x0000100005057812 */ /* 0x000fe400078ec0ff */
[----:B------:R-:W-:Y:S02]  /*4870*/  LOP3.LUT R4, R4, 0xf80, RZ, 0xc0, !PT ;  /* 0x00000f8004047812 */ /* 0x000fe400078ec0ff */
[----:B------:R-:W-:-:S05]  /*4880*/  IADD3 R5, R5, UR16, R2 ;  /* 0x0000001005057c10 */ /* 0x000fca000fffe002 */
[----:B------:R-:W-:Y:S01]  /*4890*/  IMAD.IADD R104, R4, 0x1, R5 ;  /* 0x0000000104687824 */ /* 0x000fe200078e0205 */
[----:B------:R-:W-:Y:S01]  /*48a0*/  BAR.SYNC.DEFER_BLOCKING 0x0 ;  /* 0x0000000000007b1d */ /* 0x000fe20000010000 */
[----:B------:R-:W-:-:S05]  /*48b0*/  LEA R108, R108, UR16, 0x4 ;  /* 0x000000106c6c7c11 */ /* 0x000fca000f8e20ff */
[----:B------:R-:W-:Y:S02]  /*48c0*/  STSM.16.M88.4 [R104], R24 ;  /* 0x0000001868007844 */ /* 0x000fe40000000200 */
[----:B------:R-:W-:Y:S06]  /*48d0*/  BAR.SYNC.DEFER_BLOCKING 0x0 ;  /* 0x0000000000007b1d */ /* 0x000fec0000010000 */
[----:B------:R-:W1:Y:S02]  /*48e0*/  LDS.128 R24, [R108] ;  /* 0x000000006c187984 */ /* 0x000e640000000c00 */
[----:B------:R-:W-:Y:S06]  /*48f0*/  BAR.SYNC.DEFER_BLOCKING 0x0 ;  /* 0x0000000000007b1d */ /* 0x000fec0000010000 */
[----:B------:R-:W-:Y:S02]  /*4900*/  STSM.16.M88.4 [R104], R32 ;  /* 0x0000002068007844 */ /* 0x000fe40000000200 */
[----:B------:R-:W-:Y:S06]  /*4910*/  BAR.SYNC.DEFER_BLOCKING 0x0 ;  /* 0x0000000000007b1d */ /* 0x000fec0000010000 */
[----:B------:R-:W3:Y:S02]  /*4920*/  LDS.128 R32, [R108] ;  /* 0x000000006c207984 */ /* 0x000ee40000000c00 */
[----:B------:R-:W-:Y:S06]  /*4930*/  BAR.SYNC.DEFER_BLOCKING 0x0 ;  /* 0x0000000000007b1d */ /* 0x000fec0000010000 */
[----:B------:R-:W-:Y:S02]  /*4940*/  STSM.16.M88.4 [R104], R40 ;  /* 0x0000002868007844 */ /* 0x000fe40000000200 */
[----:B------:R-:W-:Y:S06]  /*4950*/  BAR.SYNC.DEFER_BLOCKING 0x0 ;  /* 0x0000000000007b1d */ /* 0x000fec0000010000 */
[----:B------:R-:W4:Y:S02]  /*4960*/  LDS.128 R36, [R108] ;  /* 0x000000006c247984 */ /* 0x000f240000000c00 */
        /* <DEDUP_REMOVED lines=9> */
[----:B------:R1:W-:Y:S02]  /*4a00*/  STSM.16.M88.4 [R104], R64 ;  /* 0x0000004068007844 */ /* 0x0003e40000000200 */
[----:B------:R-:W-:Y:S01]  /*4a10*/  BAR.SYNC.DEFER_BLOCKING 0x0 ;  /* 0x0000000000007b1d */ /* 0x000fe20000010000 */
[----:B------:R-:W-:-:S05]  /*4a20*/  LOP3.LUT R101, R3, 0x6, R0, 0xfe, !PT ;  /* 0x0000000603657812 */ /* 0x000fca00078efe00 */
[----:B------:R-:W4:Y:S02]  /*4a30*/  LDS.128 R48, [R108] ;  /* 0x000000006c307984 */ /* 0x000f240000000c00 */
[----:B------:R-:W-:Y:S01]  /*4a40*/  BAR.SYNC.DEFER_BLOCKING 0x0 ;  /* 0x0000000000007b1d */ /* 0x000fe20000010000 */
[C-C-:B------:R-:W-:Y:S02]  /*4a50*/  LOP3.LUT R99, R3.reuse, 0x8, R0.reuse, 0xfe, !PT ;  /* 0x0000000803637812 */ /* 0x140fe400078efe00 */
[C-C-:B------:R-:W-:Y:S02]  /*4a60*/  LOP3.LUT R98, R3.reuse, 0xa, R0.reuse, 0xfe, !PT ;  /* 0x0000000a03627812 */ /* 0x140fe400078efe00 */
[C-C-:B------:R-:W-:Y:S02]  /*4a70*/  LOP3.LUT R97, R3.reuse, 0xc, R0.reuse, 0xfe, !PT ;  /* 0x0000000c03617812 */ /* 0x140fe400078efe00 */
[C-C-:B------:R-:W-:Y:S02]  /*4a80*/  LOP3.LUT R95, R3.reuse, 0xe, R0.reuse, 0xfe, !PT ;  /* 0x0000000e035f7812 */ /* 0x140fe400078efe00 */
[----:B------:R-:W-:-:S02]  /*4a90*/  LOP3.LUT R94, R3, 0x10, R0, 0xfe, !PT ;  /* 0x00000010035e7812 */ /* 0x000fc400078efe00 */
[C-C-:B------:R-:W-:Y:S02]  /*4aa0*/  LOP3.LUT R90, R3.reuse, 0x12, R0.reuse, 0xfe, !PT ;  /* 0x00000012035a7812 */ /* 0x140fe400078efe00 */
[C-C-:B------:R-:W-:Y:S02]  /*4ab0*/  LOP3.LUT R93, R3.reuse, 0x14, R0.reuse, 0xfe, !PT ;  /* 0x00000014035d7812 */ /* 0x140fe400078efe00 */
[C-C-:B------:R-:W-:Y:S02]  /*4ac0*/  LOP3.LUT R92, R3.reuse, 0x16, R0.reuse, 0xfe, !PT ;  /* 0x00000016035c7812 */ /* 0x140fe400078efe00 */
[C-C-:B------:R-:W-:Y:S02]  /*4ad0*/  LOP3.LUT R91, R3.reuse, 0x18, R0.reuse, 0xfe, !PT ;  /* 0x00000018035b7812 */ /* 0x140fe400078efe00 */
[C-C-:B------:R-:W-:Y:S02]  /*4ae0*/  LOP3.LUT R86, R3.reuse, 0x1a, R0.reuse, 0xfe, !PT ;  /* 0x0000001a03567812 */ /* 0x140fe400078efe00 */
[----:B0-----:R-:W-:-:S02]  /*4af0*/  LOP3.LUT R89, R3, 0x1c, R0, 0xfe, !PT ;  /* 0x0000001c03597812 */ /* 0x001fc400078efe00 */
[C-C-:B------:R-:W-:Y:S02]  /*4b00*/  LOP3.LUT R87, R3.reuse, 0x1e, R0.reuse, 0xfe, !PT ;  /* 0x0000001e03577812 */ /* 0x140fe400078efe00 */
        /* <DEDUP_REMOVED lines=46> */
[C-C-:B------:R-:W-:Y:S01]  /*4df0*/  LOP3.LUT R107, R3.reuse, 0x7c, R0.reuse, 0xfe, !PT ;  /* 0x0000007c036b7812 */ /* 0x140fe200078efe00 */
[----:B------:R-:W-:Y:S01]  /*4e00*/  STSM.16.M88.4 [R104], R72 ;  /* 0x0000004868007844 */ /* 0x000fe20000000200 */
[----:B------:R-:W-:-:S02]  /*4e10*/  LOP3.LUT R0, R3, 0x7e, R0, 0xfe, !PT ;  /* 0x0000007e03007812 */ /* 0x000fc400078efe00 */
[----:B------:R-:W0:Y:S01]  /*4e20*/  LDC R3, c[0x0][0x248] ;  /* 0x00009200ff037b82 */ /* 0x000e220000000800 */
[----:B--2---:R-:W-:-:S07]  /*4e30*/  IMAD R55, R109, UR4, RZ ;  /* 0x000000046d377c24 */ /* 0x004fce000f8e02ff */
[----:B------:R-:W-:Y:S01]  /*4e40*/  BAR.SYNC.DEFER_BLOCKING 0x0 ;  /* 0x0000000000007b1d */ /* 0x000fe20000010000 */
[----:B------:R-:W-:Y:S02]  /*4e50*/  ISETP.GE.AND P0, PT, R109, UR8, PT ;  /* 0x000000086d007c0c */ /* 0x000fe4000bf06270 */
[C---:B-1----:R-:W-:Y:S02]  /*4e60*/  LEA R66, P1, R55.reuse, UR6, 0x1 ;  /* 0x0000000637427c11 */ /* 0x042fe4000f8208ff */
[----:B------:R-:W-:Y:S02]  /*4e70*/  ISETP.LT.AND P4, PT, R52, UR9, !P0 ;  /* 0x0000000934007c0c */ /* 0x000fe4000c781270 */
[----:B------:R-:W-:Y:S02]  /*4e80*/  LEA.HI.X.SX32 R67, R55, UR7, 0x1, P1 ;  /* 0x0000000737437c11 */ /* 0x000fe400088f0eff */
[----:B------:R-:W-:Y:S02]  /*4e90*/  ISETP.LT.AND P3, PT, R53, UR9, !P0 ;  /* 0x0000000935007c0c */ /* 0x000fe4000c761270 */
[----:B------:R-:W-:Y:S01]  /*4ea0*/  ISETP.LT.AND P2, PT, R54, UR9, !P0 ;  /* 0x0000000936007c0c */ /* 0x000fe2000c741270 */
[----:B0-----:R-:W-:-:S02]  /*4eb0*/  IMAD R57, R52, R3, RZ ;  /* 0x0000000334397224 */ /* 0x001fc400078e02ff */
[-C--:B------:R-:W-:Y:S02]  /*4ec0*/  IMAD R59, R53, R3.reuse, RZ ;  /* 0x00000003353b7224 */ /* 0x080fe400078e02ff */
[----:B------:R-:W-:Y:S02]  /*4ed0*/  IMAD R65, R54, R3, RZ ;  /* 0x0000000336417224 */ /* 0x000fe400078e02ff */
[----:B------:R-:W0:Y:S01]  /*4ee0*/  LDS.128 R52, [R108] ;  /* 0x000000006c347984 */ /* 0x000e220000000c00 */
[----:B------:R-:W-:Y:S01]  /*4ef0*/  BAR.SYNC.DEFER_BLOCKING 0x0 ;  /* 0x0000000000007b1d */ /* 0x000fe20000010000 */
[-C--:B------:R-:W-:Y:S02]  /*4f00*/  LEA R56, P1, R57, R66.reuse, 0x1 ;  /* 0x0000004239387211 */ /* 0x080fe400078208ff */
[----:B------:R-:W-:-:S03]  /*4f10*/  LEA R58, P5, R59, R66, 0x1 ;  /* 0x000000423b3a7211 */ /* 0x000fc600078a08ff */
[----:B------:R-:W-:Y:S02]  /*4f20*/  STSM.16.M88.4 [R104], R80 ;  /* 0x0000005068007844 */ /* 0x000fe40000000200 */
[----:B------:R-:W-:Y:S01]  /*4f30*/  BAR.SYNC.DEFER_BLOCKING 0x0 ;  /* 0x0000000000007b1d */ /* 0x000fe20000010000 */
[----:B------:R-:W-:Y:S02]  /*4f40*/  LEA.HI.X.SX32 R57, R57, R67, 0x1, P1 ;  /* 0x0000004339397211 */ /* 0x000fe400008f0eff */
[----:B------:R-:W-:Y:S02]  /*4f50*/  LEA R64, P6, R65, R66, 0x1 ;  /* 0x0000004241407211 */ /* 0x000fe400078c08ff */
[C---:B------:R-:W-:Y:S01]  /*4f60*/  ISETP.LT.AND P1, PT, R101.reuse, UR9, !P0 ;  /* 0x0000000965007c0c */ /* 0x040fe2000c721270 */
[----:B------:R-:W-:Y:S01]  /*4f70*/  IMAD R101, R101, R3, RZ ;  /* 0x0000000365657224 */ /* 0x000fe200078e02ff */
[-C--:B------:R-:W-:Y:S02]  /*4f80*/  LEA.HI.X.SX32 R59, R59, R67.reuse, 0x1, P5 ;  /* 0x000000433b3b7211 */ /* 0x080fe400028f0eff */
[----:B------:R-:W-:Y:S01]  /*4f90*/  LEA.HI.X.SX32 R65, R65, R67, 0x1, P6 ;  /* 0x0000004341417211 */ /* 0x000fe200030f0eff */
[----:B------:R1:W-:Y:S04]  /*4fa0*/  @P4 STG.E.U16 desc[UR18][R56.64], R24 ;  /* 0x0000001838004986 */ /* 0x0003e8000c101512 */
[----:B------:R-:W-:Y:S01]  /*4fb0*/  @P3 STG.E.U16 desc[UR18][R58.64], R25 ;  /* 0x000000193a003986 */ /* 0x000fe2000c101512 */
[----:B------:R-:W-:-:S03]  /*4fc0*/  ISETP.LT.AND P4, PT, R98, UR9, !P0 ;  /* 0x0000000962007c0c */ /* 0x000fc6000c781270 */
[----:B------:R2:W-:Y:S01]  /*4fd0*/  @P2 STG.E.U16 desc[UR18][R64.64], R26 ;  /* 0x0000001a40002986 */ /* 0x0005e2000c101512 */
[----:B-1----:R-:W-:-:S03]  /*4fe0*/  LEA R56, P3, R101, R66, 0x1 ;  /* 0x0000004265387211 */ /* 0x002fc600078608ff */
[----:B------:R-:W1:Y:S01]  /*4ff0*/  LDS.128 R108, [R108] ;  /* 0x000000006c6c7984 */ /* 0x000e620000000c00 */
[C---:B------:R-:W-:Y:S01]  /*5000*/  ISETP.LT.AND P2, PT, R99.reuse, UR9, !P0 ;  /* 0x0000000963007c0c */ /* 0x040fe2000c741270 */
[----:B------:R-:W-:Y:S01]  /*5010*/  IMAD R99, R99, R3, RZ ;  /* 0x0000000363637224 */ /* 0x000fe200078e02ff */
[----:B------:R-:W-:Y:S01]  /*5020*/  LEA.HI.X.SX32 R57, R101, R67, 0x1, P3 ;  /* 0x0000004365397211 */ /* 0x000fe200018f0eff */
[-C--:B------:R-:W-:Y:S01]  /*5030*/  IMAD R98, R98, R3.reuse, RZ ;  /* 0x0000000362627224 */ /* 0x080fe200078e02ff */
[C---:B------:R-:W-:Y:S01]  /*5040*/  ISETP.LT.AND P3, PT, R97.reuse, UR9, !P0 ;  /* 0x0000000961007c0c */ /* 0x040fe2000c761270 */
[----:B------:R-:W-:Y:S01]  /*5050*/  IMAD R97, R97, R3, RZ ;  /* 0x0000000361617224 */ /* 0x000fe200078e02ff */
[----:B--2---:R-:W-:Y:S01]  /*5060*/  PRMT R65, R24, 0x7632, R65 ;  /* 0x0000763218417816 */ /* 0x004fe20000000041 */
[----:B------:R2:W-:Y:S01]  /*5070*/  @P1 STG.E.U16 desc[UR18][R56.64], R27 ;  /* 0x0000001b38001986 */ /* 0x0005e2000c101512 */
[----:B------:R-:W-:Y:S02]  /*5080*/  LEA R24, P5, R98, R66, 0x1 ;  /* 0x0000004262187211 */ /* 0x000fe400078a08ff */
[----:B------:R-:W-:-:S02]  /*5090*/  PRMT R26, R25, 0x7632, R26 ;  /* 0x00007632191a7816 */ /* 0x000fc4000000001a */
[-C--:B------:R-:W-:Y:S02]  /*50a0*/  LEA R58, P6, R97, R66.reuse, 0x1 ;  /* 0x00000042613a7211 */ /* 0x080fe400078c08ff */
[----:B------:R-:W-:Y:S02]  /*50b0*/  LEA.HI.X.SX32 R25, R98, R67, 0x1, P5 ;  /* 0x0000004362197211 */ /* 0x000fe400028f0eff */
[----:B--2---:R-:W-:-:S04]  /*50c0*/  LEA R56, P1, R99, R66, 0x1 ;  /* 0x0000004263387211 */ /* 0x004fc800078208ff */
[-C--:B------:R-:W-:Y:S02]  /*50d0*/  LEA.HI.X.SX32 R57, R99, R67.reuse, 0x1, P1 ;  /* 0x0000004363397211 */ /* 0x080fe400008f0eff */
[----:B------:R-:W-:Y:S02]  /*50e0*/  PRMT R64, R26, 0x7632, R64 ;  /* 0x000076321a407816 */ /* 0x000fe40000000040 */
[----:B------:R-:W-:Y:S01]  /*50f0*/  LEA.HI.X.SX32 R59, R97, R67, 0x1, P6 ;  /* 0x00000043613b7211 */ /* 0x000fe200030f0eff */
[----:B------:R2:W-:Y:S01]  /*5100*/  @P2 STG.E.U16 desc[UR18][R56.64], R65 ;  /* 0x0000004138002986 */ /* 0x0005e2000c101512 */
[C---:B------:R-:W-:Y:S01]  /*5110*/  ISETP.LT.AND P2, PT, R95.reuse, UR9, !P0 ;  /* 0x000000095f007c0c */ /* 0x040fe2000c741270 */
[-C--:B------:R-:W-:Y:S02]  /*5120*/  IMAD R95, R95, R3.reuse, RZ ;  /* 0x000000035f5f7224 */ /* 0x080fe400078e02ff */
[----:B------:R3:W-:Y:S01]  /*5130*/  @P4 STG.E.U16 desc[UR18][R24.64], R26 ;  /* 0x0000001a18004986 */ /* 0x0007e2000c101512 */
[C---:B------:R-:W-:Y:S01]  /*5140*/  ISETP.LT.AND P4, PT, R94.reuse, UR9, !P0 ;  /* 0x000000095e007c0c */ /* 0x040fe2000c781270 */
[----:B------:R-:W-:-:S02]  /*5150*/  IMAD R94, R94, R3, RZ ;  /* 0x000000035e5e7224 */ /* 0x000fc400078e02ff */
[----:B------:R4:W-:Y:S01]  /*5160*/  @P3 STG.E.U16 desc[UR18][R58.64], R64 ;  /* 0x000000403a003986 */ /* 0x0009e2000c101512 */
[C---:B------:R-:W-:Y:S01]  /*5170*/  ISETP.LT.AND P3, PT, R90.reuse, UR9, !P0 ;  /* 0x000000095a007c0c */ /* 0x040fe2000c761270 */
[-C--:B------:R-:W-:Y:S01]  /*5180*/  IMAD R90, R90, R3.reuse, RZ ;  /* 0x000000035a5a7224 */ /* 0x080fe200078e02ff */
[C---:B------:R-:W-:Y:S01]  /*5190*/  ISETP.LT.AND P1, PT, R93.reuse, UR9, !P0 ;  /* 0x000000095d007c0c */ /* 0x040fe2000c721270 */
[----:B------:R-:W-:Y:S01]  /*51a0*/  IMAD R93, R93, R3, RZ ;  /* 0x000000035d5d7224 */ /* 0x000fe200078e02ff */
[CC--:B--2---:R-:W-:Y:S02]  /*51b0*/  LEA R56, P5, R94.reuse, R66.reuse, 0x1 ;  /* 0x000000425e387211 */ /* 0x0c4fe400078a08ff */
[C---:B---3--:R-:W-:Y:S02]  /*51c0*/  LEA R24, P6, R95.reuse, R66, 0x1 ;  /* 0x000000425f187211 */ /* 0x048fe400078c08ff */
[-C--:B------:R-:W-:Y:S02]  /*51d0*/  LEA.HI.X.SX32 R57, R94, R67.reuse, 0x1, P5 ;  /* 0x000000435e397211 */ /* 0x080fe400028f0eff */
[----:B------:R-:W-:-:S02]  /*51e0*/  LEA.HI.X.SX32 R25, R95, R67, 0x1, P6 ;  /* 0x000000435f197211 */ /* 0x000fc400030f0eff */
[----:B----4-:R-:W-:Y:S02]  /*51f0*/  PRMT R59, R27, 0x7632, R59 ;  /* 0x000076321b3b7816 */ /* 0x010fe4000000003b */
[CC--:B------:R-:W-:Y:S02]  /*5200*/  LEA R26, P6, R90.reuse, R66.reuse, 0x1 ;  /* 0x000000425a1a7211 */ /* 0x0c0fe400078c08ff */
[C---:B------:R-:W-:Y:S01]  /*5210*/  LEA R58, P5, R93.reuse, R66, 0x1 ;  /* 0x000000425d3a7211 */ /* 0x040fe200078a08ff */
[----:B------:R2:W-:Y:S01]  /*5220*/  @P2 STG.E.U16 desc[UR18][R24.64], R59 ;  /* 0x0000003b18002986 */ /* 0x0005e2000c101512 */
[----:B------:R-:W-:Y:S02]  /*5230*/  LEA.HI.X.SX32 R27, R90, R67, 0x1, P6 ;  /* 0x000000435a1b7211 */ /* 0x000fe400030f0eff */
[C---:B------:R-:W-:Y:S01]  /*5240*/  ISETP.LT.AND P2, PT, R92.reuse, UR9, !P0 ;  /* 0x000000095c007c0c */ /* 0x040fe2000c741270 */
[----:B------:R-:W-:Y:S01]  /*5250*/  IMAD R92, R92, R3, RZ ;  /* 0x000000035c5c7224 */ /* 0x000fe200078e02ff */
[----:B------:R3:W-:Y:S01]  /*5260*/  @P4 STG.E.U16 desc[UR18][R56.64], R32 ;  /* 0x0000002038004986 */ /* 0x0007e2000c101512 */
[----:B--2---:R-:W-:-:S03]  /*5270*/  LEA.HI.X.SX32 R59, R93, R67, 0x1, P5 ;  /* 0x000000435d3b7211 */ /* 0x004fc600028f0eff */
[----:B------:R2:W-:Y:S01]  /*5280*/  @P3 STG.E.U16 desc[UR18][R26.64], R33 ;  /* 0x000000211a003986 */ /* 0x0005e2000c101512 */
[C---:B------:R-:W-:Y:S01]  /*5290*/  ISETP.LT.AND P5, PT, R91.reuse, UR9, !P0 ;  /* 0x000000095b007c0c */ /* 0x040fe2000c7a1270 */
[-C--:B------:R-:W-:Y:S02]  /*52a0*/  IMAD R91, R91, R3.reuse, RZ ;  /* 0x000000035b5b7224 */ /* 0x080fe400078e02ff */
[----:B------:R-:W-:Y:S01]  /*52b0*/  @P1 STG.E.U16 desc[UR18][R58.64], R34 ;  /* 0x000000223a001986 */ /* 0x000fe2000c101512 */
[C---:B------:R-:W-:Y:S01]  /*52c0*/  ISETP.LT.AND P1, PT, R86.reuse, UR9, !P0 ;  /* 0x0000000956007c0c */ /* 0x040fe2000c721270 */
[----:B------:R-:W-:Y:S01]  /*52d0*/  IMAD R86, R86, R3, RZ ;  /* 0x0000000356567224 */ /* 0x000fe200078e02ff */
[----:B------:R-:W-:Y:S02]  /*52e0*/  LEA R24, P3, R92, R66, 0x1 ;  /* 0x000000425c187211 */ /* 0x000fe400078608ff */
[----:B---3--:R-:W-:Y:S02]  /*52f0*/  PRMT R57, R32, 0x7632, R57 ;  /* 0x0000763220397816 */ /* 0x008fe40000000039 */
[----:B------:R-:W-:-:S02]  /*5300*/  LEA.HI.X.SX32 R25, R92, R67, 0x1, P3 ;  /* 0x000000435c197211 */ /* 0x000fc400018f0eff */
[-C--:B--2---:R-:W-:Y:S02]  /*5310*/  LEA R26, P4, R91, R66.reuse, 0x1 ;  /* 0x000000425b1a7211 */ /* 0x084fe400078808ff */
[C---:B------:R-:W-:Y:S02]  /*5320*/  LEA R32, P3, R86.reuse, R66, 0x1 ;  /* 0x0000004256207211 */ /* 0x040fe400078608ff */
[----:B------:R-:W-:Y:S02]  /*5330*/  PRMT R56, R33, 0x7632, R56 ;  /* 0x0000763221387816 */ /* 0x000fe40000000038 */
[-C--:B------:R-:W-:Y:S02]  /*5340*/  LEA.HI.X.SX32 R27, R91, R67.reuse, 0x1, P4 ;  /* 0x000000435b1b7211 */ /* 0x080fe400020f0eff */
[----:B------:R-:W-:Y:S02]  /*5350*/  LEA.HI.X.SX32 R33, R86, R67, 0x1, P3 ;  /* 0x0000004356217211 */ /* 0x000fe400018f0eff */
[C---:B------:R-:W-:Y:S01]  /*5360*/  ISETP.LT.AND P4, PT, R89.reuse, UR9, !P0 ;  /* 0x0000000959007c0c */ /* 0x040fe2000c781270 */
[-C--:B------:R-:W-:Y:S01]  /*5370*/  IMAD R89, R89, R3.reuse, RZ ;  /* 0x0000000359597224 */ /* 0x080fe200078e02ff */
[----:B------:R2:W-:Y:S01]  /*5380*/  @P2 STG.E.U16 desc[UR18][R24.64], R35 ;  /* 0x0000002318002986 */ /* 0x0005e2000c101512 */
[C---:B------:R-:W-:Y:S01]  /*5390*/  ISETP.LT.AND P3, PT, R87.reuse, UR9, !P0 ;  /* 0x0000000957007c0c */ /* 0x040fe2000c761270 */
[----:B------:R-:W-:-:S02]  /*53a0*/  IMAD R87, R87, R3, RZ ;  /* 0x0000000357577224 */ /* 0x000fc400078e02ff */
[----:B------:R3:W-:Y:S04]  /*53b0*/  @P5 STG.E.U16 desc[UR18][R26.64], R57 ;  /* 0x000000391a005986 */ /* 0x0007e8000c101512 */
[----:B------:R4:W-:Y:S01]  /*53c0*/  @P1 STG.E.U16 desc[UR18][R32.64], R56 ;  /* 0x0000003820001986 */ /* 0x0009e2000c101512 */
[CC--:B--2---:R-:W-:Y:S02]  /*53d0*/  LEA R24, P1, R89.reuse, R66.reuse, 0x1 ;  /* 0x0000004259187211 */ /* 0x0c4fe400078208ff */
[----:B------:R-:W-:Y:S02]  /*53e0*/  PRMT R59, R34, 0x7632, R59 ;  /* 0x00007632223b7816 */ /* 0x000fe4000000003b */
[----:B------:R-:W-:Y:S02]  /*53f0*/  LEA.HI.X.SX32 R25, R89, R67, 0x1, P1 ;  /* 0x0000004359197211 */ /* 0x000fe400008f0eff */
[C---:B------:R-:W-:Y:S01]  /*5400*/  ISETP.LT.AND P2, PT, R69.reuse, UR9, !P0 ;  /* 0x0000000945007c0c */ /* 0x040fe2000c741270 */
[----:B------:R-:W-:Y:S01]  /*5410*/  IMAD R69, R69, R3, RZ ;  /* 0x0000000345457224 */ /* 0x000fe200078e02ff */
[----:B---3--:R-:W-:-:S02]  /*5420*/  LEA R26, P5, R87, R66, 0x1 ;  /* 0x00000042571a7211 */ /* 0x008fc400078a08ff */
[C---:B------:R-:W-:Y:S01]  /*5430*/  ISETP.LT.AND P1, PT, R76.reuse, UR9, !P0 ;  /* 0x000000094c007c0c */ /* 0x040fe2000c721270 */
[----:B------:R-:W-:Y:S01]  /*5440*/  IMAD R76, R76, R3, RZ ;  /* 0x000000034c4c7224 */ /* 0x000fe200078e02ff */
[----:B------:R-:W-:Y:S01]  /*5450*/  PRMT R58, R35, 0x7632, R58 ;  /* 0x00007632233a7816 */ /* 0x000fe2000000003a */
[----:B------:R2:W-:Y:S01]  /*5460*/  @P4 STG.E.U16 desc[UR18][R24.64], R59 ;  /* 0x0000003b18004986 */ /* 0x0005e2000c101512 */
[-C--:B------:R-:W-:Y:S02]  /*5470*/  LEA.HI.X.SX32 R27, R87, R67.reuse, 0x1, P5 ;  /* 0x00000043571b7211 */ /* 0x080fe400028f0eff */
[CC--:B----4-:R-:W-:Y:S02]  /*5480*/  LEA R32, P6, R69.reuse, R66.reuse, 0x1 ;  /* 0x0000004245207211 */ /* 0x0d0fe400078c08ff */
[----:B------:R-:W-:Y:S01]  /*5490*/  LEA R34, P4, R76, R66, 0x1 ;  /* 0x000000424c227211 */ /* 0x000fe200078808ff */
[----:B------:R-:W-:Y:S01]  /*54a0*/  @P3 STG.E.U16 desc[UR18][R26.64], R58 ;  /* 0x0000003a1a003986 */ /* 0x000fe2000c101512 */
[----:B------:R-:W-:-:S02]  /*54b0*/  LEA.HI.X.SX32 R33, R69, R67, 0x1, P6 ;  /* 0x0000004345217211 */ /* 0x000fc400030f0eff */
[C---:B------:R-:W-:Y:S01]  /*54c0*/  ISETP.LT.AND P3, PT, R85.reuse, UR9, !P0 ;  /* 0x0000000955007c0c */ /* 0x040fe2000c761270 */
[----:B------:R-:W-:Y:S01]  /*54d0*/  IMAD R85, R85, R3, RZ ;  /* 0x0000000355557224 */ /* 0x000fe200078e02ff */
[----:B------:R-:W-:Y:S02]  /*54e0*/  LEA.HI.X.SX32 R35, R76, R67, 0x1, P4 ;  /* 0x000000434c237211 */ /* 0x000fe400020f0eff */
[C---:B------:R-:W-:Y:S01]  /*54f0*/  ISETP.LT.AND P4, PT, R84.reuse, UR9, !P0 ;  /* 0x0000000954007c0c */ /* 0x040fe2000c781270 */
[----:B------:R-:W-:Y:S01]  /*5500*/  IMAD R84, R84, R3, RZ ;  /* 0x0000000354547224 */ /* 0x000fe200078e02ff */
[----:B------:R3:W-:Y:S01]  /*5510*/  @P2 STG.E.U16 desc[UR18][R32.64], R36 ;  /* 0x0000002420002986 */ /* 0x0007e2000c101512 */
[----:B------:R-:W-:-:S03]  /*5520*/  LEA R56, P2, R85, R66, 0x1 ;  /* 0x0000004255387211 */ /* 0x000fc600078408ff */
[CC--:B--2---:R-:W-:Y:S01]  /*5530*/  LEA R24, P6, R84.reuse, R66.reuse, 0x1 ;  /* 0x0000004254187211 */ /* 0x0c4fe200078c08ff */
[----:B------:R2:W-:Y:S01]  /*5540*/  @P1 STG.E.U16 desc[UR18][R34.64], R37 ;  /* 0x0000002522001986 */ /* 0x0005e2000c101512 */
[----:B------:R-:W-:Y:S02]  /*5550*/  LEA.HI.X.SX32 R57, R85, R67, 0x1, P2 ;  /* 0x0000004355397211 */ /* 0x000fe400010f0eff */
[C---:B------:R-:W-:Y:S01]  /*5560*/  ISETP.LT.AND P2, PT, R79.reuse, UR9, !P0 ;  /* 0x000000094f007c0c */ /* 0x040fe2000c741270 */
[----:B------:R-:W-:Y:S01]  /*5570*/  IMAD R79, R79, R3, RZ ;  /* 0x000000034f4f7224 */ /* 0x000fe200078e02ff */
[----:B------:R-:W-:Y:S02]  /*5580*/  LEA.HI.X.SX32 R25, R84, R67, 0x1, P6 ;  /* 0x0000004354197211 */ /* 0x000fe400030f0eff */
[C---:B------:R-:W-:Y:S01]  /*5590*/  ISETP.LT.AND P1, PT, R77.reuse, UR9, !P0 ;  /* 0x000000094d007c0c */ /* 0x040fe2000c721270 */
[----:B------:R-:W-:Y:S01]  /*55a0*/  IMAD R77, R77, R3, RZ ;  /* 0x000000034d4d7224 */ /* 0x000fe200078e02ff */
[----:B------:R-:W-:Y:S04]  /*55b0*/  @P3 STG.E.U16 desc[UR18][R56.64], R38 ;  /* 0x0000002638003986 */ /* 0x000fe8000c101512 */
[----:B------:R4:W-:Y:S01]  /*55c0*/  @P4 STG.E.U16 desc[UR18][R24.64], R39 ;  /* 0x0000002718004986 */ /* 0x0009e2000c101512 */
[----:B---3--:R-:W-:-:S02]  /*55d0*/  LEA R32, P4, R79, R66, 0x1 ;  /* 0x000000424f207211 */ /* 0x008fc400078808ff */
[-C--:B------:R-:W-:Y:S02]  /*55e0*/  LEA R26, P3, R77, R66.reuse, 0x1 ;  /* 0x000000424d1a7211 */ /* 0x080fe400078608ff */
[-C--:B------:R-:W-:Y:S02]  /*55f0*/  LEA.HI.X.SX32 R33, R79, R67.reuse, 0x1, P4 ;  /* 0x000000434f217211 */ /* 0x080fe400020f0eff */
[----:B------:R-:W-:Y:S02]  /*5600*/  PRMT R36, R36, 0x7632, R36 ;  /* 0x0000763224247816 */ /* 0x000fe40000000024 */
[----:B------:R-:W-:Y:S02]  /*5610*/  LEA.HI.X.SX32 R27, R77, R67, 0x1, P3 ;  /* 0x000000434d1b7211 */ /* 0x000fe400018f0eff */
[C---:B------:R-:W-:Y:S01]  /*5620*/  ISETP.LT.AND P4, PT, R78.reuse, UR9, !P0 ;  /* 0x000000094e007c0c */ /* 0x040fe2000c781270 */
[-C--:B------:R-:W-:Y:S01]  /*5630*/  IMAD R78, R78, R3.reuse, RZ ;  /* 0x000000034e4e7224 */ /* 0x080fe200078e02ff */
[----:B--2---:R-:W-:Y:S01]  /*5640*/  PRMT R37, R37, 0x7632, R37 ;  /* 0x0000763225257816 */ /* 0x004fe20000000025 */
[----:B------:R2:W-:Y:S03]  /*5650*/  @P1 STG.E.U16 desc[UR18][R26.64], R36 ;  /* 0x000000241a001986 */ /* 0x0005e6000c101512 */
[----:B----4-:R-:W-:Y:S01]  /*5660*/  LEA R24, P1, R78, R66, 0x1 ;  /* 0x000000424e187211 */ /* 0x010fe200078208ff */
[----:B------:R3:W-:Y:S01]  /*5670*/  @P2 STG.E.U16 desc[UR18][R32.64], R37 ;  /* 0x0000002520002986 */ /* 0x0007e2000c101512 */
[C---:B------:R-:W-:Y:S01]  /*5680*/  ISETP.LT.AND P3, PT, R70.reuse, UR9, !P0 ;  /* 0x0000000946007c0c */ /* 0x040fe2000c761270 */
[----:B------:R-:W-:Y:S01]  /*5690*/  IMAD R70, R70, R3, RZ ;  /* 0x0000000346467224 */ /* 0x000fe200078e02ff */
[----:B------:R-:W-:-:S02]  /*56a0*/  PRMT R38, R38, 0x7632, R38 ;  /* 0x0000763226267816 */ /* 0x000fc40000000026 */
[C---:B------:R-:W-:Y:S01]  /*56b0*/  ISETP.LT.AND P2, PT, R31.reuse, UR9, !P0 ;  /* 0x000000091f007c0c */ /* 0x040fe2000c741270 */
[----:B------:R-:W-:Y:S01]  /*56c0*/  IMAD R31, R31, R3, RZ ;  /* 0x000000031f1f7224 */ /* 0x000fe200078e02ff */
[----:B------:R-:W-:Y:S02]  /*56d0*/  LEA.HI.X.SX32 R25, R78, R67, 0x1, P1 ;  /* 0x000000434e197211 */ /* 0x000fe400008f0eff */
[C---:B------:R-:W-:Y:S01]  /*56e0*/  ISETP.LT.AND P1, PT, R61.reuse, UR9, !P0 ;  /* 0x000000093d007c0c */ /* 0x040fe2000c721270 */
[----:B------:R-:W-:Y:S01]  /*56f0*/  IMAD R61, R61, R3, RZ ;  /* 0x000000033d3d7224 */ /* 0x000fe200078e02ff */
[-C--:B--2---:R-:W-:Y:S01]  /*5700*/  LEA R26, P6, R70, R66.reuse, 0x1 ;  /* 0x00000042461a7211 */ /* 0x084fe200078c08ff */
[----:B------:R2:W-:Y:S01]  /*5710*/  @P4 STG.E.U16 desc[UR18][R24.64], R38 ;  /* 0x0000002618004986 */ /* 0x0005e2000c101512 */
[----:B---3--:R-:W-:Y:S02]  /*5720*/  LEA R32, P4, R31, R66, 0x1 ;  /* 0x000000421f207211 */ /* 0x008fe400078808ff */
[----:B------:R-:W-:-:S02]  /*5730*/  PRMT R39, R39, 0x7632, R39 ;  /* 0x0000763227277816 */ /* 0x000fc40000000027 */
[-C--:B------:R-:W-:Y:S02]  /*5740*/  LEA.HI.X.SX32 R27, R70, R67.reuse, 0x1, P6 ;  /* 0x00000043461b7211 */ /* 0x080fe400030f0eff */
[----:B------:R-:W-:Y:S02]  /*5750*/  LEA.HI.X.SX32 R33, R31, R67, 0x1, P4 ;  /* 0x000000431f217211 */ /* 0x000fe400020f0eff */
[----:B------:R-:W-:Y:S02]  /*5760*/  LEA R34, P6, R61, R66, 0x1 ;  /* 0x000000423d227211 */ /* 0x000fe400078c08ff */
[C---:B------:R-:W-:Y:S01]  /*5770*/  ISETP.LT.AND P4, PT, R71.reuse, UR9, !P0 ;  /* 0x0000000947007c0c */ /* 0x040fe2000c781270 */
[----:B------:R-:W-:Y:S01]  /*5780*/  IMAD R71, R71, R3, RZ ;  /* 0x0000000347477224 */ /* 0x000fe200078e02ff */
[----:B------:R3:W-:Y:S01]  /*5790*/  @P3 STG.E.U16 desc[UR18][R26.64], R39 ;  /* 0x000000271a003986 */ /* 0x0007e2000c101512 */
[----:B------:R-:W-:-:S03]  /*57a0*/  LEA.HI.X.SX32 R35, R61, R67, 0x1, P6 ;  /* 0x000000433d237211 */ /* 0x000fc600030f0eff */
[----:B------:R4:W-:Y:S01]  /*57b0*/  @P2 STG.E.U16 desc[UR18][R32.64], R40 ;  /* 0x0000002820002986 */ /* 0x0009e2000c101512 */
[C---:B------:R-:W-:Y:S01]  /*57c0*/  ISETP.LT.AND P2, PT, R68.reuse, UR9, !P0 ;  /* 0x0000000944007c0c */ /* 0x040fe2000c741270 */
[-C--:B------:R-:W-:Y:S01]  /*57d0*/  IMAD R68, R68, R3.reuse, RZ ;  /* 0x0000000344447224 */ /* 0x080fe200078e02ff */
[-C--:B--2---:R-:W-:Y:S01]  /*57e0*/  LEA R24, P3, R71, R66.reuse, 0x1 ;  /* 0x0000004247187211 */ /* 0x084fe200078608ff */
[----:B------:R2:W-:Y:S01]  /*57f0*/  @P1 STG.E.U16 desc[UR18][R34.64], R41 ;  /* 0x0000002922001986 */ /* 0x0005e2000c101512 */
[C---:B------:R-:W-:Y:S01]  /*5800*/  ISETP.LT.AND P1, PT, R63.reuse, UR9, !P0 ;  /* 0x000000093f007c0c */ /* 0x040fe2000c721270 */
[----:B------:R-:W-:Y:S01]  /*5810*/  IMAD R63, R63, R3, RZ ;  /* 0x000000033f3f7224 */ /* 0x000fe200078e02ff */
[----:B------:R-:W-:Y:S02]  /*5820*/  LEA.HI.X.SX32 R25, R71, R67, 0x1, P3 ;  /* 0x0000004347197211 */ /* 0x000fe400018f0eff */
[----:B------:R-:W-:-:S03]  /*5830*/  LEA R36, P6, R68, R66, 0x1 ;  /* 0x0000004244247211 */ /* 0x000fc600078c08ff */
[----:B------:R0:W-:Y:S01]  /*5840*/  @P4 STG.E.U16 desc[UR18][R24.64], R42 ;  /* 0x0000002a18004986 */ /* 0x0001e2000c101512 */
[----:B------:R-:W-:Y:S02]  /*5850*/  LEA.HI.X.SX32 R37, R68, R67, 0x1, P6 ;  /* 0x0000004344257211 */ /* 0x000fe400030f0eff */
[CC--:B---3--:R-:W-:Y:S02]  /*5860*/  LEA R26, P4, R63.reuse, R66.reuse, 0x1 ;  /* 0x000000423f1a7211 */ /* 0x0c8fe400078808ff */
[C---:B------:R-:W-:Y:S01]  /*5870*/  ISETP.LT.AND P6, PT, R62.reuse, UR9, !P0 ;  /* 0x000000093e007c0c */ /* 0x040fe2000c7c1270 */
[----:B------:R-:W-:Y:S01]  /*5880*/  IMAD R62, R62, R3, RZ ;  /* 0x000000033e3e7224 */ /* 0x000fe200078e02ff */
[----:B------:R-:W-:Y:S01]  /*5890*/  LEA.HI.X.SX32 R27, R63, R67, 0x1, P4 ;  /* 0x000000433f1b7211 */ /* 0x000fe200020f0eff */
[----:B------:R3:W-:Y:S01]  /*58a0*/  @P2 STG.E.U16 desc[UR18][R36.64], R43 ;  /* 0x0000002b24002986 */ /* 0x0007e2000c101512 */
[----:B----4-:R-:W-:Y:S02]  /*58b0*/  PRMT R40, R40, 0x7632, R40 ;  /* 0x0000763228287816 */ /* 0x010fe40000000028 */
[----:B------:R-:W-:-:S02]  /*58c0*/  LEA R32, P2, R62, R66, 0x1 ;  /* 0x000000423e207211 */ /* 0x000fc400078408ff */
[C---:B------:R-:W-:Y:S01]  /*58d0*/  ISETP.LT.AND P4, PT, R60.reuse, UR9, !P0 ;  /* 0x000000093c007c0c */ /* 0x040fe2000c781270 */
[----:B------:R4:W-:Y:S01]  /*58e0*/  @P1 STG.E.U16 desc[UR18][R26.64], R40 ;  /* 0x000000281a001986 */ /* 0x0009e2000c101512 */
[----:B------:R-:W-:Y:S01]  /*58f0*/  IMAD R60, R60, R3, RZ ;  /* 0x000000033c3c7224 */ /* 0x000fe200078e02ff */
[----:B------:R-:W-:Y:S02]  /*5900*/  LEA.HI.X.SX32 R33, R62, R67, 0x1, P2 ;  /* 0x000000433e217211 */ /* 0x000fe400010f0eff */
[----:B--2---:R-:W-:Y:S02]  /*5910*/  PRMT R41, R41, 0x7632, R41 ;  /* 0x0000763229297816 */ /* 0x004fe40000000029 */
[C---:B------:R-:W-:Y:S01]  /*5920*/  ISETP.LT.AND P1, PT, R20.reuse, UR9, !P0 ;  /* 0x0000000914007c0c */ /* 0x040fe2000c721270 */
[-C--:B------:R-:W-:Y:S01]  /*5930*/  IMAD R20, R20, R3.reuse, RZ ;  /* 0x0000000314147224 */ /* 0x080fe200078e02ff */
[----:B0-----:R-:W-:Y:S01]  /*5940*/  LEA R24, P2, R60, R66, 0x1 ;  /* 0x000000423c187211 */ /* 0x001fe200078408ff */
[----:B------:R-:W-:Y:S01]  /*5950*/  @P6 STG.E.U16 desc[UR18][R32.64], R41 ;  /* 0x0000002920006986 */ /* 0x000fe2000c101512 */
[----:B---3--:R-:W-:-:S02]  /*5960*/  IMAD R36, R30, R3, RZ ;  /* 0x000000031e247224 */ /* 0x008fc400078e02ff */
[----:B------:R-:W-:Y:S02]  /*5970*/  LEA R34, P6, R20, R66, 0x1 ;  /* 0x0000004214227211 */ /* 0x000fe400078c08ff */
[----:B------:R-:W-:Y:S02]  /*5980*/  PRMT R42, R42, 0x7632, R42 ;  /* 0x000076322a2a7816 */ /* 0x000fe4000000002a */
[-C--:B------:R-:W-:Y:S02]  /*5990*/  LEA.HI.X.SX32 R25, R60, R67.reuse, 0x1, P2 ;  /* 0x000000433c197211 */ /* 0x080fe400010f0eff */
[----:B------:R-:W-:Y:S02]  /*59a0*/  PRMT R43, R43, 0x7632, R43 ;  /* 0x000076322b2b7816 */ /* 0x000fe4000000002b */
[----:B------:R-:W-:Y:S01]  /*59b0*/  LEA.HI.X.SX32 R35, R20, R67, 0x1, P6 ;  /* 0x0000004314237211 */ /* 0x000fe200030f0eff */
[----:B------:R-:W-:Y:S01]  /*59c0*/  IMAD R20, R3, 0x2, R36 ;  /* 0x0000000203147824 */ /* 0x000fe200078e0224 */
[----:B------:R-:W-:-:S02]  /*59d0*/  ISETP.LT.AND P2, PT, R30, UR9, !P0 ;  /* 0x000000091e007c0c */ /* 0x000fc4000c741270 */
[----:B------:R-:W-:Y:S01]  /*59e0*/  ISETP.LT.AND P5, PT, R88, UR9, !P0 ;  /* 0x0000000958007c0c */ /* 0x000fe2000c7a1270 */
[----:B------:R0:W-:Y:S01]  /*59f0*/  @P4 STG.E.U16 desc[UR18][R24.64], R42 ;  /* 0x0000002a18004986 */ /* 0x0001e2000c101512 */
[-C--:B----4-:R-:W-:Y:S02]  /*5a00*/  LEA R26, P4, R36, R66.reuse, 0x1 ;  /* 0x00000042241a7211 */ /* 0x090fe400078808ff */
[----:B------:R-:W-:Y:S01]  /*5a10*/  LEA R30, P6, R20, R66, 0x1 ;  /* 0x00000042141e7211 */ /* 0x000fe200078c08ff */
[----:B------:R-:W-:Y:S01]  /*5a20*/  @P1 STG.E.U16 desc[UR18][R34.64], R43 ;  /* 0x0000002b22001986 */ /* 0x000fe2000c101512 */
[----:B------:R-:W-:Y:S01]  /*5a30*/  ISETP.LT.AND P1, PT, R28, UR9, !P0 ;  /* 0x000000091c007c0c */ /* 0x000fe2000c721270 */
[C---:B------:R-:W-:Y:S01]  /*5a40*/  IMAD R28, R3.reuse, 0x2, R20 ;  /* 0x00000002031c7824 */ /* 0x040fe200078e0214 */
[-C--:B------:R-:W-:Y:S02]  /*5a50*/  LEA.HI.X.SX32 R27, R36, R67.reuse, 0x1, P4 ;  /* 0x00000043241b7211 */ /* 0x080fe400020f0eff */
[----:B------:R-:W-:Y:S01]  /*5a60*/  LEA.HI.X.SX32 R31, R20, R67, 0x1, P6 ;  /* 0x00000043141f7211 */ /* 0x000fe200030f0eff */
[----:B------:R-:W-:Y:S01]  /*5a70*/  IMAD R20, R3, 0x2, R28 ;  /* 0x0000000203147824 */ /* 0x000fe200078e021c */
[----:B------:R-:W-:-:S02]  /*5a80*/  ISETP.LT.AND P3, PT, R23, UR9, !P0 ;  /* 0x0000000917007c0c */ /* 0x000fc4000c761270 */
[-C--:B0-----:R-:W-:Y:S01]  /*5a90*/  LEA R24, P6, R28, R66.reuse, 0x1 ;  /* 0x000000421c187211 */ /* 0x081fe200078c08ff */
[----:B------:R-:W-:Y:S01]  /*5aa0*/  @P2 STG.E.U16 desc[UR18][R26.64], R44 ;  /* 0x0000002c1a002986 */ /* 0x000fe2000c101512 */
[----:B------:R-:W-:Y:S02]  /*5ab0*/  ISETP.LT.AND P2, PT, R22, UR9, !P0 ;  /* 0x0000000916007c0c */ /* 0x000fe4000c741270 */
[-C--:B------:R-:W-:Y:S01]  /*5ac0*/  LEA.HI.X.SX32 R25, R28, R67.reuse, 0x1, P6 ;  /* 0x000000431c197211 */ /* 0x080fe200030f0eff */
[----:B------:R0:W-:Y:S01]  /*5ad0*/  @P5 STG.E.U16 desc[UR18][R30.64], R45 ;  /* 0x0000002d1e005986 */ /* 0x0001e2000c101512 */
[----:B------:R-:W-:Y:S01]  /*5ae0*/  ISETP.LT.AND P5, PT, R18, UR9, !P0 ;  /* 0x0000000912007c0c */ /* 0x000fe2000c7a1270 */
[----:B------:R-:W-:Y:S01]  /*5af0*/  IMAD R18, R3, 0x2, R20 ;  /* 0x0000000203127824 */ /* 0x000fe200078e0214 */
[C---:B------:R-:W-:Y:S02]  /*5b00*/  LEA R22, P6, R20.reuse, R66, 0x1 ;  /* 0x0000004214167211 */ /* 0x040fe400078c08ff */
[----:B------:R-:W-:Y:S01]  /*5b10*/  ISETP.LT.AND P4, PT, R29, UR9, !P0 ;  /* 0x000000091d007c0c */ /* 0x000fe2000c781270 */
[----:B------:R-:W-:Y:S01]  /*5b20*/  IMAD R28, R3, 0x2, R18 ;  /* 0x00000002031c7824 */ /* 0x000fe200078e0212 */
[----:B------:R-:W-:-:S02]  /*5b30*/  LEA.HI.X.SX32 R23, R20, R67, 0x1, P6 ;  /* 0x0000004314177211 */ /* 0x000fc400030f0eff */
[CC--:B------:R-:W-:Y:S01]  /*5b40*/  LEA R20, P6, R18.reuse, R66.reuse, 0x1 ;  /* 0x0000004212147211 */ /* 0x0c0fe200078c08ff */
[----:B------:R2:W-:Y:S01]  /*5b50*/  @P3 STG.E.U16 desc[UR18][R24.64], R46 ;  /* 0x0000002e18003986 */ /* 0x0005e2000c101512 */
[----:B------:R-:W-:Y:S02]  /*5b60*/  ISETP.LT.AND P3, PT, R21, UR9, !P0 ;  /* 0x0000000915007c0c */ /* 0x000fe4000c761270 */
[----:B------:R-:W-:Y:S01]  /*5b70*/  LEA.HI.X.SX32 R21, R18, R67, 0x1, P6 ;  /* 0x0000004312157211 */ /* 0x000fe200030f0eff */
[----:B0-----:R-:W-:Y:S01]  /*5b80*/  IMAD R30, R3, 0x2, R28 ;  /* 0x00000002031e7824 */ /* 0x001fe200078e021c */
[----:B------:R-:W-:Y:S02]  /*5b90*/  LEA R26, P6, R28, R66, 0x1 ;  /* 0x000000421c1a7211 */ /* 0x000fe400078c08ff */
[----:B------:R-:W-:Y:S02]  /*5ba0*/  PRMT R44, R44, 0x7632, R44 ;  /* 0x000076322c2c7816 */ /* 0x000fe4000000002c */
[----:B------:R-:W-:-:S02]  /*5bb0*/  PRMT R45, R45, 0x7632, R45 ;  /* 0x000076322d2d7816 */ /* 0x000fc4000000002d */
[-C--:B------:R-:W-:Y:S01]  /*5bc0*/  LEA.HI.X.SX32 R27, R28, R67.reuse, 0x1, P6 ;  /* 0x000000431c1b7211 */ /* 0x080fe200030f0eff */
[----:B--2---:R-:W-:Y:S01]  /*5bd0*/  IMAD R24, R3, 0x2, R30 ;  /* 0x0000000203187824 */ /* 0x004fe200078e021e */
[CC--:B------:R-:W-:Y:S01]  /*5be0*/  LEA R18, P6, R30.reuse, R66.reuse, 0x1 ;  /* 0x000000421e127211 */ /* 0x0c0fe200078c08ff */
[----:B------:R0:W-:Y:S04]  /*5bf0*/  @P4 STG.E.U16 desc[UR18][R22.64], R47 ;  /* 0x0000002f16004986 */ /* 0x0001e8000c101512 */
[----:B------:R2:W-:Y:S01]  /*5c00*/  @P1 STG.E.U16 desc[UR18][R20.64], R44 ;  /* 0x0000002c14001986 */ /* 0x0005e2000c101512 */
[----:B------:R-:W-:Y:S02]  /*5c10*/  ISETP.LT.AND P1, PT, R19, UR9, !P0 ;  /* 0x0000000913007c0c */ /* 0x000fe4000c721270 */
[----:B------:R-:W-:Y:S01]  /*5c20*/  LEA.HI.X.SX32 R19, R30, R67, 0x1, P6 ;  /* 0x000000431e137211 */ /* 0x000fe200030f0eff */
[----:B------:R-:W-:Y:S01]  /*5c30*/  @P2 STG.E.U16 desc[UR18][R26.64], R45 ;  /* 0x0000002d1a002986 */ /* 0x000fe2000c101512 */
[----:B------:R-:W-:Y:S01]  /*5c40*/  ISETP.LT.AND P2, PT, R12, UR9, !P0 ;  /* 0x000000090c007c0c */ /* 0x000fe2000c741270 */
[----:B------:R-:W-:Y:S01]  /*5c50*/  IMAD R12, R3, 0x2, R24 ;  /* 0x00000002030c7824 */ /* 0x000fe200078e0218 */
[----:B0-----:R-:W-:-:S02]  /*5c60*/  LEA R22, P6, R24, R66, 0x1 ;  /* 0x0000004218167211 */ /* 0x001fc400078c08ff */
[----:B------:R-:W-:Y:S02]  /*5c70*/  PRMT R46, R46, 0x7632, R46 ;  /* 0x000076322e2e7816 */ /* 0x000fe4000000002e */
[-C--:B------:R-:W-:Y:S01]  /*5c80*/  LEA.HI.X.SX32 R23, R24, R67.reuse, 0x1, P6 ;  /* 0x0000004318177211 */ /* 0x080fe200030f0eff */
[----:B------:R-:W-:Y:S01]  /*5c90*/  IMAD R24, R3, 0x2, R12 ;  /* 0x0000000203187824 */ /* 0x000fe200078e020c */
[----:B------:R-:W-:Y:S02]  /*5ca0*/  ISETP.LT.AND P4, PT, R17, UR9, !P0 ;  /* 0x0000000911007c0c */ /* 0x000fe4000c781270 */
[-C--:B--2---:R-:W-:Y:S01]  /*5cb0*/  LEA R20, P6, R12, R66.reuse, 0x1 ;  /* 0x000000420c147211 */ /* 0x084fe200078c08ff */
[----:B------:R0:W-:Y:S01]  /*5cc0*/  @P5 STG.E.U16 desc[UR18][R18.64], R46 ;  /* 0x0000002e12005986 */ /* 0x0001e2000c101512 */
[----:B------:R-:W-:Y:S02]  /*5cd0*/  ISETP.LT.AND P5, PT, R16, UR9, !P0 ;  /* 0x0000000910007c0c */ /* 0x000fe4000c7a1270 */
[----:B------:R-:W-:Y:S01]  /*5ce0*/  LEA.HI.X.SX32 R21, R12, R67, 0x1, P6 ;  /* 0x000000430c157211 */ /* 0x000fe200030f0eff */
[----:B------:R-:W-:Y:S01]  /*5cf0*/  IMAD R12, R3, 0x2, R24 ;  /* 0x00000002030c7824 */ /* 0x000fe200078e0218 */
[----:B------:R-:W-:-:S02]  /*5d00*/  LEA R16, P6, R24, R66, 0x1 ;  /* 0x0000004218107211 */ /* 0x000fc400078c08ff */
[----:B------:R-:W-:Y:S02]  /*5d10*/  PRMT R47, R47, 0x7632, R47 ;  /* 0x000076322f2f7816 */ /* 0x000fe4000000002f */
[----:B------:R-:W-:Y:S01]  /*5d20*/  LEA.HI.X.SX32 R17, R24, R67, 0x1, P6 ;  /* 0x0000004318117211 */ /* 0x000fe200030f0eff */
[----:B------:R-:W-:Y:S01]  /*5d30*/  IMAD R24, R3, 0x2, R12 ;  /* 0x0000000203187824 */ /* 0x000fe200078e020c */
[----:B0-----:R-:W-:Y:S01]  /*5d40*/  LEA R18, P6, R12, R66, 0x1 ;  /* 0x000000420c127211 */ /* 0x001fe200078c08ff */
[----:B------:R-:W-:Y:S04]  /*5d50*/  @P3 STG.E.U16 desc[UR18][R22.64], R47 ;  /* 0x0000002f16003986 */ /* 0x000fe8000c101512 */
[----:B------:R0:W-:Y:S01]  /*5d60*/  @P4 STG.E.U16 desc[UR18][R20.64], R48 ;  /* 0x0000003014004986 */ /* 0x0001e2000c101512 */
[----:B------:R-:W-:-:S02]  /*5d70*/  ISETP.LT.AND P4, PT, R14, UR9, !P0 ;  /* 0x000000090e007c0c */ /* 0x000fc4000c781270 */
[-C--:B------:R-:W-:Y:S01]  /*5d80*/  LEA.HI.X.SX32 R19, R12, R67.reuse, 0x1, P6 ;  /* 0x000000430c137211 */ /* 0x080fe200030f0eff */
[----:B------:R2:W-:Y:S01]  /*5d90*/  @P1 STG.E.U16 desc[UR18][R16.64], R49 ;  /* 0x0000003110001986 */ /* 0x0005e2000c101512 */
[----:B------:R-:W-:Y:S01]  /*5da0*/  ISETP.LT.AND P1, PT, R10, UR9, !P0 ;  /* 0x000000090a007c0c */ /* 0x000fe2000c721270 */
[----:B------:R-:W-:Y:S01]  /*5db0*/  IMAD R10, R3, 0x2, R24 ;  /* 0x00000002030a7824 */ /* 0x000fe200078e0218 */
[CC--:B------:R-:W-:Y:S02]  /*5dc0*/  LEA R14, P6, R24.reuse, R66.reuse, 0x1 ;  /* 0x00000042180e7211 */ /* 0x0c0fe400078c08ff */
[----:B------:R-:W-:Y:S02]  /*5dd0*/  ISETP.LT.AND P3, PT, R15, UR9, !P0 ;  /* 0x000000090f007c0c */ /* 0x000fe4000c761270 */
[----:B------:R-:W-:Y:S01]  /*5de0*/  LEA.HI.X.SX32 R15, R24, R67, 0x1, P6 ;  /* 0x00000043180f7211 */ /* 0x000fe200030f0eff */
[----:B0-----:R-:W-:Y:S01]  /*5df0*/  IMAD R20, R3, 0x2, R10 ;  /* 0x0000000203147824 */ /* 0x001fe200078e020a */
[----:B------:R-:W-:Y:S01]  /*5e00*/  LEA R12, P6, R10, R66, 0x1 ;  /* 0x000000420a0c7211 */ /* 0x000fe200078c08ff */
[----:B------:R0:W-:Y:S01]  /*5e10*/  @P2 STG.E.U16 desc[UR18][R18.64], R50 ;  /* 0x0000003212002986 */ /* 0x0001e2000c101512 */
[----:B------:R-:W-:-:S02]  /*5e20*/  ISETP.LT.AND P2, PT, R13, UR9, !P0 ;  /* 0x000000090d007c0c */ /* 0x000fc4000c741270 */
[-C--:B------:R-:W-:Y:S01]  /*5e30*/  LEA.HI.X.SX32 R13, R10, R67.reuse, 0x1, P6 ;  /* 0x000000430a0d7211 */ /* 0x080fe200030f0eff */
[----:B------:R-:W-:Y:S01]  /*5e40*/  IMAD R22, R3, 0x2, R20 ;  /* 0x0000000203167824 */ /* 0x000fe200078e0214 */
[-C--:B--2---:R-:W-:Y:S02]  /*5e50*/  LEA R16, P6, R20, R66.reuse, 0x1 ;  /* 0x0000004214107211 */ /* 0x084fe400078c08ff */
[----:B------:R-:W-:Y:S02]  /*5e60*/  PRMT R48, R48, 0x7632, R48 ;  /* 0x0000763230307816 */ /* 0x000fe40000000030 */
[----:B------:R-:W-:Y:S02]  /*5e70*/  PRMT R49, R49, 0x7632, R49 ;  /* 0x0000763231317816 */ /* 0x000fe40000000031 */
[----:B------:R-:W-:Y:S01]  /*5e80*/  LEA.HI.X.SX32 R17, R20, R67, 0x1, P6 ;  /* 0x0000004314117211 */ /* 0x000fe200030f0eff */
[----:B0-----:R-:W-:Y:S01]  /*5e90*/  IMAD R18, R3, 0x2, R22 ;  /* 0x0000000203127824 */ /* 0x001fe200078e0216 */
[----:B------:R-:W-:Y:S01]  /*5ea0*/  LEA R10, P6, R22, R66, 0x1 ;  /* 0x00000042160a7211 */ /* 0x000fe200078c08ff */
[----:B------:R0:W-:Y:S04]  /*5eb0*/  @P5 STG.E.U16 desc[UR18][R14.64], R51 ;  /* 0x000000330e005986 */ /* 0x0001e8000c101512 */
[----:B------:R2:W-:Y:S01]  /*5ec0*/  @P3 STG.E.U16 desc[UR18][R12.64], R48 ;  /* 0x000000300c003986 */ /* 0x0005e2000c101512 */
[----:B------:R-:W-:-:S02]  /*5ed0*/  ISETP.LT.AND P3, PT, R11, UR9, !P0 ;  /* 0x000000090b007c0c */ /* 0x000fc4000c761270 */
[-C--:B------:R-:W-:Y:S01]  /*5ee0*/  LEA.HI.X.SX32 R11, R22, R67.reuse, 0x1, P6 ;  /* 0x00000043160b7211 */ /* 0x080fe200030f0eff */
[----:B------:R3:W-:Y:S01]  /*5ef0*/  @P4 STG.E.U16 desc[UR18][R16.64], R49 ;  /* 0x0000003110004986 */ /* 0x0007e2000c101512 */
[----:B------:R-:W-:Y:S01]  /*5f00*/  ISETP.LT.AND P4, PT, R2, UR9, !P0 ;  /* 0x0000000902007c0c */ /* 0x000fe2000c781270 */
[----:B------:R-:W-:Y:S01]  /*5f10*/  IMAD R2, R3, 0x2, R18 ;  /* 0x0000000203027824 */ /* 0x000fe200078e0212 */
[----:B0-----:R-:W-:Y:S02]  /*5f20*/  LEA R14, P6, R18, R66, 0x1 ;  /* 0x00000042120e7211 */ /* 0x001fe400078c08ff */
[----:B------:R-:W-:Y:S02]  /*5f30*/  PRMT R50, R50, 0x7632, R50 ;  /* 0x0000763232327816 */ /* 0x000fe40000000032 */
[----:B------:R-:W-:Y:S02]  /*5f40*/  LEA.HI.X.SX32 R15, R18, R67, 0x1, P6 ;  /* 0x00000043120f7211 */ /* 0x000fe400030f0eff */
[----:B------:R-:W-:-:S02]  /*5f50*/  ISETP.LT.AND P5, PT, R9, UR9, !P0 ;  /* 0x0000000909007c0c */ /* 0x000fc4000c7a1270 */
[-C--:B--2---:R-:W-:Y:S01]  /*5f60*/  LEA R12, P6, R2, R66.reuse, 0x1 ;  /* 0x00000042020c7211 */ /* 0x084fe200078c08ff */
[C---:B---3--:R-:W-:Y:S01]  /*5f70*/  IMAD R16, R3.reuse, 0x2, R2 ;  /* 0x0000000203107824 */ /* 0x048fe200078e0202 */
[----:B------:R0:W-:Y:S01]  /*5f80*/  @P1 STG.E.U16 desc[UR18][R10.64], R50 ;  /* 0x000000320a001986 */ /* 0x0001e2000c101512 */
[----:B------:R-:W-:Y:S02]  /*5f90*/  ISETP.LT.AND P1, PT, R8, UR9, !P0 ;  /* 0x0000000908007c0c */ /* 0x000fe4000c721270 */
[-C--:B------:R-:W-:Y:S01]  /*5fa0*/  LEA.HI.X.SX32 R13, R2, R67.reuse, 0x1, P6 ;  /* 0x00000043020d7211 */ /* 0x080fe200030f0eff */
[----:B------:R-:W-:Y:S01]  /*5fb0*/  IMAD R2, R3, 0x2, R16 ;  /* 0x0000000203027824 */ /* 0x000fe200078e0210 */
[CC--:B------:R-:W-:Y:S02]  /*5fc0*/  LEA R8, P6, R16.reuse, R66.reuse, 0x1 ;  /* 0x0000004210087211 */ /* 0x0c0fe400078c08ff */
[----:B------:R-:W-:Y:S02]  /*5fd0*/  PRMT R51, R51, 0x7632, R51 ;  /* 0x0000763233337816 */ /* 0x000fe40000000033 */
[-C--:B------:R-:W-:Y:S01]  /*5fe0*/  LEA.HI.X.SX32 R9, R16, R67.reuse, 0x1, P6 ;  /* 0x0000004310097211 */ /* 0x080fe200030f0eff */
[C---:B------:R-:W-:Y:S01]  /*5ff0*/  IMAD R16, R3.reuse, 0x2, R2 ;  /* 0x0000000203107824 */ /* 0x040fe200078e0202 */
[C---:B0-----:R-:W-:Y:S01]  /*6000*/  LEA R10, P6, R2.reuse, R66, 0x1 ;  /* 0x00000042020a7211 */ /* 0x041fe200078c08ff */
[----:B------:R0:W-:Y:S04]  /*6010*/  @P2 STG.E.U16 desc[UR18][R14.64], R51 ;  /* 0x000000330e002986 */ /* 0x0001e8000c101512 */
[----:B------:R2:W-:Y:S01]  /*6020*/  @P5 STG.E.U16 desc[UR18][R12.64], R52 ;  /* 0x000000340c005986 */ /* 0x0005e2000c101512 */
[----:B------:R-:W-:Y:S01]  /*6030*/  LEA.HI.X.SX32 R11, R2, R67, 0x1, P6 ;  /* 0x00000043020b7211 */ /* 0x000fe200030f0eff */
[----:B------:R-:W-:-:S02]  /*6040*/  IMAD R2, R3, 0x2, R16 ;  /* 0x0000000203027824 */ /* 0x000fc400078e0210 */
[----:B------:R3:W-:Y:S01]  /*6050*/  @P3 STG.E.U16 desc[UR18][R8.64], R53 ;  /* 0x0000003508003986 */ /* 0x0007e2000c101512 */
[----:B------:R-:W-:Y:S02]  /*6060*/  ISETP.LT.AND P3, PT, R6, UR9, !P0 ;  /* 0x0000000906007c0c */ /* 0x000fe4000c761270 */
[CC--:B------:R-:W-:Y:S02]  /*6070*/  LEA R6, P6, R16.reuse, R66.reuse, 0x1 ;  /* 0x0000004210067211 */ /* 0x0c0fe400078c08ff */
[----:B------:R-:W-:Y:S01]  /*6080*/  ISETP.LT.AND P2, PT, R7, UR9, !P0 ;  /* 0x0000000907007c0c */ /* 0x000fe2000c741270 */
[----:B0-----:R-:W-:Y:S01]  /*6090*/  IMAD R14, R3, 0x2, R2 ;  /* 0x00000002030e7824 */ /* 0x001fe200078e0202 */
[----:B------:R-:W-:Y:S02]  /*60a0*/  LEA.HI.X.SX32 R7, R16, R67, 0x1, P6 ;  /* 0x0000004310077211 */ /* 0x000fe400030f0eff */
[----:B--2---:R-:W-:Y:S01]  /*60b0*/  LEA R12, P6, R2, R66, 0x1 ;  /* 0x00000042020c7211 */ /* 0x004fe200078c08ff */
[----:B------:R0:W-:Y:S01]  /*60c0*/  @P4 STG.E.U16 desc[UR18][R10.64], R54 ;  /* 0x000000360a004986 */ /* 0x0001e2000c101512 */
[----:B------:R-:W-:-:S02]  /*60d0*/  ISETP.LT.AND P4, PT, R4, UR9, !P0 ;  /* 0x0000000904007c0c */ /* 0x000fc4000c781270 */
[-C--:B------:R-:W-:Y:S01]  /*60e0*/  LEA.HI.X.SX32 R13, R2, R67.reuse, 0x1, P6 ;  /* 0x00000043020d7211 */ /* 0x080fe200030f0eff */
[----:B------:R-:W-:Y:S01]  /*60f0*/  IMAD R2, R3, 0x2, R14 ;  /* 0x0000000203027824 */ /* 0x000fe200078e020e */
[CC--:B------:R-:W-:Y:S02]  /*6100*/  LEA R4, P6, R14.reuse, R66.reuse, 0x1 ;  /* 0x000000420e047211 */ /* 0x0c0fe400078c08ff */
[----:B------:R-:W-:Y:S02]  /*6110*/  ISETP.LT.AND P5, PT, R5, UR9, !P0 ;  /* 0x0000000905007c0c */ /* 0x000fe4000c7a1270 */
[----:B------:R-:W-:Y:S02]  /*6120*/  LEA.HI.X.SX32 R5, R14, R67, 0x1, P6 ;  /* 0x000000430e057211 */ /* 0x000fe400030f0eff */
[----:B---3--:R-:W-:Y:S01]  /*6130*/  LEA R8, P6, R2, R66, 0x1 ;  /* 0x0000004202087211 */ /* 0x008fe200078c08ff */
[----:B0-----:R-:W-:Y:S01]  /*6140*/  IMAD R10, R3, 0x2, R2 ;  /* 0x00000002030a7824 */ /* 0x001fe200078e0202 */
[----:B------:R-:W-:-:S02]  /*6150*/  PRMT R52, R52, 0x7632, R52 ;  /* 0x0000763234347816 */ /* 0x000fc40000000034 */
[----:B------:R-:W-:Y:S01]  /*6160*/  LEA.HI.X.SX32 R9, R2, R67, 0x1, P6 ;  /* 0x0000004302097211 */ /* 0x000fe200030f0eff */
[----:B------:R-:W-:Y:S01]  /*6170*/  IMAD R2, R3, 0x2, R10 ;  /* 0x0000000203027824 */ /* 0x000fe200078e020a */
[----:B------:R-:W-:Y:S01]  /*6180*/  PRMT R53, R53, 0x7632, R53 ;  /* 0x0000763235357816 */ /* 0x000fe20000000035 */
[----:B------:R0:W-:Y:S01]  /*6190*/  @P1 STG.E.U16 desc[UR18][R6.64], R55 ;  /* 0x0000003706001986 */ /* 0x0001e2000c101512 */
[----:B------:R-:W-:-:S03]  /*61a0*/  PRMT R54, R54, 0x7632, R54 ;  /* 0x0000763236367816 */ /* 0x000fc60000000036 */
[----:B------:R2:W-:Y:S01]  /*61b0*/  @P2 STG.E.U16 desc[UR18][R12.64], R52 ;  /* 0x000000340c002986 */ /* 0x0005e2000c101512 */
[----:B------:R-:W-:-:S03]  /*61c0*/  ISETP.LT.AND P1, PT, R96, UR9, !P0 ;  /* 0x0000000960007c0c */ /* 0x000fc6000c721270 */
[----:B------:R3:W-:Y:S01]  /*61d0*/  @P5 STG.E.U16 desc[UR18][R4.64], R53 ;  /* 0x0000003504005986 */ /* 0x0007e2000c101512 */
[----:B0-----:R-:W-:-:S03]  /*61e0*/  LEA R6, P6, R10, R66, 0x1 ;  /* 0x000000420a067211 */ /* 0x001fc600078c08ff */
[----:B------:R-:W-:Y:S01]  /*61f0*/  @P3 STG.E.U16 desc[UR18][R8.64], R54 ;  /* 0x0000003608003986 */ /* 0x000fe2000c101512 */
[C---:B--2---:R-:W-:Y:S01]  /*6200*/  IMAD R12, R3.reuse, 0x2, R2 ;  /* 0x00000002030c7824 */ /* 0x044fe200078e0202 */
[-C--:B------:R-:W-:Y:S02]  /*6210*/  LEA.HI.X.SX32 R7, R10, R67.reuse, 0x1, P6 ;  /* 0x000000430a077211 */ /* 0x080fe400030f0eff */
[CC--:B------:R-:W-:Y:S01]  /*6220*/  LEA R10, P3, R2.reuse, R66.reuse, 0x1 ;  /* 0x00000042020a7211 */ /* 0x0c0fe200078608ff */
[----:B------:R-:W-:Y:S01]  /*6230*/  IMAD R14, R3, 0x2, R12 ;  /* 0x00000002030e7824 */ /* 0x000fe200078e020c */
[----:B------:R-:W-:Y:S02]  /*6240*/  PRMT R55, R55, 0x7632, R55 ;  /* 0x0000763237377816 */ /* 0x000fe40000000037 */
[-C--:B------:R-:W-:Y:S01]  /*6250*/  LEA.HI.X.SX32 R11, R2, R67.reuse, 0x1, P3 ;  /* 0x00000043020b7211 */ /* 0x080fe200018f0eff */
[C---:B------:R-:W-:Y:S01]  /*6260*/  IMAD R2, R3.reuse, 0x2, R14 ;  /* 0x0000000203027824 */ /* 0x040fe200078e020e */
[----:B------:R-:W-:Y:S01]  /*6270*/  ISETP.LT.AND P2, PT, R100, UR9, !P0 ;  /* 0x0000000964007c0c */ /* 0x000fe2000c741270 */
[----:B------:R0:W-:Y:S02]  /*6280*/  @P4 STG.E.U16 desc[UR18][R6.64], R55 ;  /* 0x0000003706004986 */ /* 0x0001e4000c101512 */
[C---:B------:R-:W-:Y:S01]  /*6290*/  IMAD R16, R3.reuse, 0x2, R2 ;  /* 0x0000000203107824 */ /* 0x040fe200078e0202 */
[C---:B---3--:R-:W-:Y:S01]  /*62a0*/  LEA R4, P6, R12.reuse, R66, 0x1 ;  /* 0x000000420c047211 */ /* 0x048fe200078c08ff */
[----:B-1----:R-:W-:Y:S02]  /*62b0*/  @P1 STG.E.U16 desc[UR18][R10.64], R108 ;  /* 0x0000006c0a001986 */ /* 0x002fe4000c101512 */
[----:B------:R-:W-:Y:S01]  /*62c0*/  IMAD R18, R3, 0x2, R16 ;  /* 0x0000000203127824 */ /* 0x000fe200078e0210 */
[----:B------:R-:W-:-:S02]  /*62d0*/  LEA.HI.X.SX32 R5, R12, R67, 0x1, P6 ;  /* 0x000000430c057211 */ /* 0x000fc400030f0eff */
[----:B0-----:R-:W-:-:S04]  /*62e0*/  LEA R6, P1, R14, R66, 0x1 ;  /* 0x000000420e067211 */ /* 0x001fc800078208ff */
[----:B------:R-:W-:Y:S01]  /*62f0*/  LEA.HI.X.SX32 R7, R14, R67, 0x1, P1 ;  /* 0x000000430e077211 */ /* 0x000fe200008f0eff */
[----:B------:R-:W-:Y:S01]  /*6300*/  IMAD R14, R3, 0x2, R18 ;  /* 0x00000002030e7824 */ /* 0x000fe200078e0212 */
[----:B------:R0:W-:Y:S01]  /*6310*/  @P2 STG.E.U16 desc[UR18][R4.64], R109 ;  /* 0x0000006d04002986 */ /* 0x0001e2000c101512 */
[-C--:B------:R-:W-:Y:S02]  /*6320*/  LEA R8, P2, R2, R66.reuse, 0x1 ;  /* 0x0000004202087211 */ /* 0x080fe400078408ff */
[----:B------:R-:W-:Y:S02]  /*6330*/  ISETP.LT.AND P5, PT, R102, UR9, !P0 ;  /* 0x0000000966007c0c */ /* 0x000fe4000c7a1270 */
[----:B------:R-:W-:Y:S02]  /*6340*/  ISETP.LT.AND P4, PT, R103, UR9, !P0 ;  /* 0x0000000967007c0c */ /* 0x000fe4000c781270 */
[----:B------:R-:W-:Y:S02]  /*6350*/  ISETP.LT.AND P3, PT, R105, UR9, !P0 ;  /* 0x0000000969007c0c */ /* 0x000fe4000c761270 */
[----:B------:R-:W-:-:S02]  /*6360*/  LEA R12, P6, R16, R66, 0x1 ;  /* 0x00000042100c7211 */ /* 0x000fc400078c08ff */
[----:B0-----:R-:W-:Y:S02]  /*6370*/  LEA R4, P1, R14, R66, 0x1 ;  /* 0x000000420e047211 */ /* 0x001fe400078208ff */
[-C--:B------:R-:W-:Y:S02]  /*6380*/  LEA.HI.X.SX32 R9, R2, R67.reuse, 0x1, P2 ;  /* 0x0000004302097211 */ /* 0x080fe400010f0eff */
[----:B------:R-:W-:Y:S02]  /*6390*/  ISETP.LT.AND P2, PT, R106, UR9, !P0 ;  /* 0x000000096a007c0c */ /* 0x000fe4000c741270 */
[----:B------:R-:W-:Y:S02]  /*63a0*/  LEA.HI.X.SX32 R5, R14, R67, 0x1, P1 ;  /* 0x000000430e057211 */ /* 0x000fe400008f0eff */
[----:B------:R-:W-:Y:S02]  /*63b0*/  ISETP.LT.AND P1, PT, R107, UR9, !P0 ;  /* 0x000000096b007c0c */ /* 0x000fe4000c721270 */
[----:B------:R-:W-:-:S02]  /*63c0*/  ISETP.LT.AND P0, PT, R0, UR9, !P0 ;  /* 0x0000000900007c0c */ /* 0x000fc4000c701270 */
[-C--:B------:R-:W-:Y:S02]  /*63d0*/  LEA.HI.X.SX32 R13, R16, R67.reuse, 0x1, P6 ;  /* 0x00000043100d7211 */ /* 0x080fe400030f0eff */
[----:B------:R-:W-:Y:S01]  /*63e0*/  LEA R2, P6, R18, R66, 0x1 ;  /* 0x0000004212027211 */ /* 0x000fe200078c08ff */
[----:B------:R-:W-:Y:S01]  /*63f0*/  IMAD R10, R3, 0x2, R14 ;  /* 0x00000002030a7824 */ /* 0x000fe200078e020e */
[----:B------:R-:W-:Y:S02]  /*6400*/  PRMT R108, R108, 0x7632, R108 ;  /* 0x000076326c6c7816 */ /* 0x000fe4000000006c */
[----:B------:R-:W-:Y:S02]  /*6410*/  LEA.HI.X.SX32 R3, R18, R67, 0x1, P6 ;  /* 0x0000004312037211 */ /* 0x000fe400030f0eff */
[----:B------:R-:W-:Y:S01]  /*6420*/  PRMT R109, R109, 0x7632, R109 ;  /* 0x000076326d6d7816 */ /* 0x000fe2000000006d */
[----:B------:R0:W-:Y:S01]  /*6430*/  @P5 STG.E.U16 desc[UR18][R6.64], R110 ;  /* 0x0000006e06005986 */ /* 0x0001e2000c101512 */
[----:B------:R-:W-:-:S03]  /*6440*/  PRMT R0, R110, 0x7632, R0 ;  /* 0x000076326e007816 */ /* 0x000fc60000000000 */
[----:B------:R0:W-:Y:S01]  /*6450*/  @P4 STG.E.U16 desc[UR18][R8.64], R111 ;  /* 0x0000006f08004986 */ /* 0x0001e2000c101512 */
[----:B------:R-:W-:-:S03]  /*6460*/  LEA R66, P6, R10, R66, 0x1 ;  /* 0x000000420a427211 */ /* 0x000fc600078c08ff */
[----:B------:R0:W-:Y:S04]  /*6470*/  @P3 STG.E.U16 desc[UR18][R12.64], R108 ;  /* 0x0000006c0c003986 */ /* 0x0001e8000c101512 */
[----:B------:R0:W-:Y:S01]  /*6480*/  @P2 STG.E.U16 desc[UR18][R2.64], R109 ;  /* 0x0000006d02002986 */ /* 0x0001e2000c101512 */
[----:B------:R-:W-:-:S03]  /*6490*/  LEA.HI.X.SX32 R67, R10, R67, 0x1, P6 ;  /* 0x000000430a437211 */ /* 0x000fc600030f0eff */
[----:B------:R0:W-:Y:S01]  /*64a0*/  @P1 STG.E.U16 desc[UR18][R4.64], R0 ;  /* 0x0000000004001986 */ /* 0x0001e2000c101512 */
[----:B------:R-:W-:Y:S05]  /*64b0*/  @!P0 EXIT ;  /* 0x000000000000894d */ /* 0x000fea0003800000 */
[----:B------:R-:W-:-:S05]  /*64c0*/  PRMT R33, R111, 0x7632, R33 ;  /* 0x000076326f217816 */ /* 0x000fca0000000021 */
[----:B------:R-:W-:Y:S01]  /*64d0*/  STG.E.U16 desc[UR18][R66.64], R33 ;  /* 0x0000002142007986 */ /* 0x000fe2000c101512 */
[----:B------:R-:W-:Y:S05]  /*64e0*/  EXIT ;  /* 0x000000000000794d */ /* 0x000fea0003800000 */
.L_x_2:
[----:B------:R-:W-:-:S00]  /*64f0*/  BRA `(.L_x_2) ;  /* 0xfffffffc00fc7947 */ /* 0x000fc0000383ffff */
[----:B------:R-:W-:-:S00]  /*6500*/  NOP ;  /* 0x0000000000007918 */ /* 0x000fc00000000000 */
[----:B------:R-:W-:-:S00]  /*6510*/  NOP ;  /* 0x0000000000007918 */ /* 0x000fc00000000000 */
[----:B------:R-:W-:-:S00]  /*6520*/  NOP ;  /* 0x0000000000007918 */ /* 0x000fc00000000000 */
[----:B------:R-:W-:-:S00]  /*6530*/  NOP ;  /* 0x0000000000007918 */ /* 0x000fc00000000000 */
[----:B------:R-:W-:-:S00]  /*6540*/  NOP ;  /* 0x0000000000007918 */ /* 0x000fc00000000000 */
[----:B------:R-:W-:-:S00]  /*6550*/  NOP ;  /* 0x0000000000007918 */ /* 0x000fc00000000000 */
[----:B------:R-:W-:-:S00]  /*6560*/  NOP ;  /* 0x0000000000007918 */ /* 0x000fc00000000000 */
[----:B------:R-:W-:-:S00]  /*6570*/  NOP ;  /* 0x0000000000007918 */ /* 0x000fc00000000000 */
.L_x_3:


//--------------------- .nv.shared.matmul_kernel  --------------------------
	.section	.nv.shared.matmul_kernel,"aw",@nobits
	.sectionflags	@""
	.align	16
	.zero		1024


//--------------------- .nv.shared.reserved.0     --------------------------
	.section	.nv.shared.reserved.0,"aw",@nobits
	.weak		__nv_reservedSMEM_offset_0_alias
	.size		__nv_reservedSMEM_offset_0_alias, 0, 0
	.other		__nv_reservedSMEM_offset_0_alias,@"STO_CUDA_RESERVED_SHARED STV_DEFAULT"
__nv_reservedSMEM_offset_0_alias:
	.zero		0


//--------------------- .nv.constant0.matmul_kernel --------------------------
	.section	.nv.constant0.matmul_kernel,"a",@progbits
	.sectionflags	@""
	.align	4
.nv.constant0.matmul_kernel:
	.zero		608


//--------------------- SYMBOLS --------------------------

	.type		.nv.reservedSmem.offset0,@object
	.size		.nv.reservedSmem.offset0,0x4
